// auto-generated by cutlass_sweep.gemm — config: {"arch": "sm_90", "cluster_m": 4, "cluster_n": 2, "dtype": "int8", "dtype_b": "int8", "layout": "nt", "stages": 0, "tile_k": 128, "tile_m": 256, "tile_n": 256}
#include "cutlass/cutlass.h"
#include "cutlass/gemm/collective/collective_builder.hpp"
#include "cutlass/gemm/device/gemm_universal_adapter.h"
#include "cutlass/gemm/kernel/gemm_universal.hpp"
#include "cutlass/epilogue/collective/collective_builder.hpp"

using ElemA = int8_t;
using ElemB = int8_t;
using ElemCD = int8_t;
using Acc  = int32_t;
using TileShape    = cute::Shape<cute::_256, cute::_256, cute::_128>;
using ClusterShape = cute::Shape<cute::_4, cute::_2, cute::_1>;

using CollectiveEpilogue = typename cutlass::epilogue::collective::CollectiveBuilder<
    cutlass::arch::Sm90, cutlass::arch::OpClassTensorOp,
    TileShape, ClusterShape,
    cutlass::epilogue::collective::EpilogueTileAuto,
    Acc, Acc,
    ElemCD, cutlass::layout::RowMajor, 128 / cutlass::sizeof_bits<ElemCD>::value,
    ElemCD, cutlass::layout::RowMajor, 128 / cutlass::sizeof_bits<ElemCD>::value,
    cutlass::epilogue::collective::EpilogueScheduleAuto
  >::CollectiveOp;

using CollectiveMainloop = typename cutlass::gemm::collective::CollectiveBuilder<
    cutlass::arch::Sm90, cutlass::arch::OpClassTensorOp,
    ElemA, cutlass::layout::RowMajor, 128 / cutlass::sizeof_bits<ElemA>::value,
    ElemB, cutlass::layout::ColumnMajor, 128 / cutlass::sizeof_bits<ElemB>::value,
    Acc,
    TileShape, ClusterShape,
    cutlass::gemm::collective::StageCountAutoCarveout<static_cast<int>(sizeof(typename CollectiveEpilogue::SharedStorage))>,
    cutlass::gemm::collective::KernelScheduleAuto
  >::CollectiveOp;

using GemmKernel = cutlass::gemm::kernel::GemmUniversal<
    cute::Shape<int,int,int,int>,
    CollectiveMainloop,
    CollectiveEpilogue
>;
using Gemm = cutlass::gemm::device::GemmUniversalAdapter<GemmKernel>;

// Force the device kernel symbol into the cubin without needing a host main.
auto* _anchor = &cutlass::device_kernel<GemmKernel>;


// ===== COMPILED SASS (sm_90a) =====

	.target	sm_90a

	.elftype	@"ET_EXEC"


//--------------------- .note.nv.tkinfo           --------------------------
	.section	.note.nv.tkinfo,"",@"SHT_NOTE"
	.sectionflags	@"SHF_NOTE_NV_TKINFO"
	.tkinfo
        /*0018*/ 	.word	0x00000002
        /*0030*/ 	.string	""
        /*0030*/ 	.string	"ptxas"
        /*0030*/ 	.string	"Cuda compilation tools, release 13.0, V13.0.88"
        /*0030*/ 	.string	"Build cuda_13.0.r13.0/compiler.36424714_0"
        /*0030*/ 	.string	"-arch sm_90a -m 64 "



//--------------------- .note.nv.cuinfo           --------------------------
	.section	.note.nv.cuinfo,"",@"SHT_NOTE"
	.sectionflags	@"SHF_NOTE_NV_CUINFO"
        /*0018*/ 	.short	0x0002
        /*001a*/ 	.short	0x005a
        /*001c*/ 	.short	0x0082
	.zero		2


//--------------------- .nv.info                  --------------------------
	.section	.nv.info,"",@"SHT_CUDA_INFO"
	.align	4


	//----- nvinfo : EIATTR_REGCOUNT
	.align		4
        /*0000*/ 	.byte	0x04, 0x2f
        /*0002*/ 	.short	(.L_15 - .L_14)
	.align		4
.L_14:
        /*0004*/ 	.word	index@(_ZN7cutlass13device_kernelINS_4gemm6kernel13GemmUniversalIN4cute5tupleIJiiiiEEENS1_10collective13CollectiveMmaINS1_34MainloopSm90TmaGmmaWarpSpecializedILi3ENS5_IJNS4_1CILi4EEENSA_ILi2EEENSA_ILi1EEEEEENS1_35KernelTmaWarpSpecializedCooperativeEEENS5_IJNSA_ILi256EEESH_NSA_ILi128EEEEEEaNS5_IJlSD_lEEEaSK_NS4_8TiledMMAINS4_8MMA_AtomIJNS4_4SM904GMMA27MMA_64x256x32_S32S8S8_SS_TNEEEENS4_6LayoutINS5_IJSC_SD_SD_EEENS5_IJSD_NSA_ILi0EEEST_EEEEENS5_IJNS4_10UnderscoreESW_SW_EEEEENS4_23SM90_TMA_LOAD_MULTICASTENS4_14ComposedLayoutINS4_7SwizzleILi3ELi4ELi3EEENS4_18smem_ptr_flag_bitsILi8EEENSR_INS5_IJNSA_ILi8EEESI_EEENS5_IJSI_SD_EEEEEEEvNS4_8identityESZ_S19_vS1A_EENS_8epilogue10collective6detail29Sm90TmaWarpSpecializedAdapterINS1D_15DefaultEpilogueIaSK_SK_NS1C_6thread17LinearCombinationIaLi1EiiLNS1H_9ScaleType4KindE0ELNS_15FloatRoundStyleE2EaEENS1_15EpilogueDefaultEEEEEvvEEEEvNT_6ParamsE)
        /*0008*/ 	.word	0x000000a8


	//----- nvinfo : EIATTR_FRAME_SIZE
	.align		4
.L_15:
        /*000c*/ 	.byte	0x04, 0x11
        /*000e*/ 	.short	(.L_17 - .L_16)
	.align		4
.L_16:
        /*0010*/ 	.word	index@(_ZN7cutlass13device_kernelINS_4gemm6kernel13GemmUniversalIN4cute5tupleIJiiiiEEENS1_10collective13CollectiveMmaINS1_34MainloopSm90TmaGmmaWarpSpecializedILi3ENS5_IJNS4_1CILi4EEENSA_ILi2EEENSA_ILi1EEEEEENS1_35KernelTmaWarpSpecializedCooperativeEEENS5_IJNSA_ILi256EEESH_NSA_ILi128EEEEEEaNS5_IJlSD_lEEEaSK_NS4_8TiledMMAINS4_8MMA_AtomIJNS4_4SM904GMMA27MMA_64x256x32_S32S8S8_SS_TNEEEENS4_6LayoutINS5_IJSC_SD_SD_EEENS5_IJSD_NSA_ILi0EEEST_EEEEENS5_IJNS4_10UnderscoreESW_SW_EEEEENS4_23SM90_TMA_LOAD_MULTICASTENS4_14ComposedLayoutINS4_7SwizzleILi3ELi4ELi3EEENS4_18smem_ptr_flag_bitsILi8EEENSR_INS5_IJNSA_ILi8EEESI_EEENS5_IJSI_SD_EEEEEEEvNS4_8identityESZ_S19_vS1A_EENS_8epilogue10collective6detail29Sm90TmaWarpSpecializedAdapterINS1D_15DefaultEpilogueIaSK_SK_NS1C_6thread17LinearCombinationIaLi1EiiLNS1H_9ScaleType4KindE0ELNS_15FloatRoundStyleE2EaEENS1_15EpilogueDefaultEEEEEvvEEEEvNT_6ParamsE)
        /*0014*/ 	.word	0x00000788


	//----- nvinfo : EIATTR_MIN_STACK_SIZE
	.align		4
.L_17:
        /*0018*/ 	.byte	0x04, 0x12
        /*001a*/ 	.short	(.L_19 - .L_18)
	.align		4
.L_18:
        /*001c*/ 	.word	index@(_ZN7cutlass13device_kernelINS_4gemm6kernel13GemmUniversalIN4cute5tupleIJiiiiEEENS1_10collective13CollectiveMmaINS1_34MainloopSm90TmaGmmaWarpSpecializedILi3ENS5_IJNS4_1CILi4EEENSA_ILi2EEENSA_ILi1EEEEEENS1_35KernelTmaWarpSpecializedCooperativeEEENS5_IJNSA_ILi256EEESH_NSA_ILi128EEEEEEaNS5_IJlSD_lEEEaSK_NS4_8TiledMMAINS4_8MMA_AtomIJNS4_4SM904GMMA27MMA_64x256x32_S32S8S8_SS_TNEEEENS4_6LayoutINS5_IJSC_SD_SD_EEENS5_IJSD_NSA_ILi0EEEST_EEEEENS5_IJNS4_10UnderscoreESW_SW_EEEEENS4_23SM90_TMA_LOAD_MULTICASTENS4_14ComposedLayoutINS4_7SwizzleILi3ELi4ELi3EEENS4_18smem_ptr_flag_bitsILi8EEENSR_INS5_IJNSA_ILi8EEESI_EEENS5_IJSI_SD_EEEEEEEvNS4_8identityESZ_S19_vS1A_EENS_8epilogue10collective6detail29Sm90TmaWarpSpecializedAdapterINS1D_15DefaultEpilogueIaSK_SK_NS1C_6thread17LinearCombinationIaLi1EiiLNS1H_9ScaleType4KindE0ELNS_15FloatRoundStyleE2EaEENS1_15EpilogueDefaultEEEEEvvEEEEvNT_6ParamsE)
        /*0020*/ 	.word	0x00000788
.L_19:


//--------------------- .nv.compat                --------------------------
	.section	.nv.compat,"",@"SHT_CUDA_COMPAT_INFO"
	.align	4
        /*0000*/ 	.byte	0x02, 0x09, 0x01, 0x00, 0x02, 0x02, 0x04, 0x00, 0x02, 0x05, 0x05, 0x00, 0x03, 0x07, 0x01, 0x01
        /*0010*/ 	.byte	0x02, 0x03, 0x01, 0x00, 0x02, 0x06, 0x01, 0x00, 0x04, 0x0b, 0x08, 0x00, 0x00, 0x00, 0x00, 0x00
        /*0020*/ 	.byte	0x00, 0x00, 0x00, 0x00


//--------------------- .nv.info._ZN7cutlass13device_kernelINS_4gemm6kernel13GemmUniversalIN4cute5tupleIJiiiiEEENS1_10collective13CollectiveMmaINS1_34MainloopSm90TmaGmmaWarpSpecializedILi3ENS5_IJNS4_1CILi4EEENSA_ILi2EEENSA_ILi1EEEEEENS1_35KernelTmaWarpSpecializedCooperativeEEENS5_IJNSA_ILi256EEESH_NSA_ILi128EEEEEEaNS5_IJlSD_lEEEaSK_NS4_8TiledMMAINS4_8MMA_AtomIJNS4_4SM904GMMA27MMA_64x256x32_S32S8S8_SS_TNEEEENS4_6LayoutINS5_IJSC_SD_SD_EEENS5_IJSD_NSA_ILi0EEEST_EEEEENS5_IJNS4_10UnderscoreESW_SW_EEEEENS4_23SM90_TMA_LOAD_MULTICASTENS4_14ComposedLayoutINS4_7SwizzleILi3ELi4ELi3EEENS4_18smem_ptr_flag_bitsILi8EEENSR_INS5_IJNSA_ILi8EEESI_EEENS5_IJSI_SD_EEEEEEEvNS4_8identityESZ_S19_vS1A_EENS_8epilogue10collective6detail29Sm90TmaWarpSpecializedAdapterINS1D_15DefaultEpilogueIaSK_SK_NS1C_6thread17LinearCombinationIaLi1EiiLNS1H_9ScaleType4KindE0ELNS_15FloatRoundStyleE2EaEENS1_15EpilogueDefaultEEEEEvvEEEEvNT_6ParamsE --------------------------
	.section	.nv.info._ZN7cutlass13device_kernelINS_4gemm6kernel13GemmUniversalIN4cute5tupleIJiiiiEEENS1_10collective13CollectiveMmaINS1_34MainloopSm90TmaGmmaWarpSpecializedILi3ENS5_IJNS4_1CILi4EEENSA_ILi2EEENSA_ILi1EEEEEENS1_35KernelTmaWarpSpecializedCooperativeEEENS5_IJNSA_ILi256EEESH_NSA_ILi128EEEEEEaNS5_IJlSD_lEEEaSK_NS4_8TiledMMAINS4_8MMA_AtomIJNS4_4SM904GMMA27MMA_64x256x32_S32S8S8_SS_TNEEEENS4_6LayoutINS5_IJSC_SD_SD_EEENS5_IJSD_NSA_ILi0EEEST_EEEEENS5_IJNS4_10UnderscoreESW_SW_EEEEENS4_23SM90_TMA_LOAD_MULTICASTENS4_14ComposedLayoutINS4_7SwizzleILi3ELi4ELi3EEENS4_18smem_ptr_flag_bitsILi8EEENSR_INS5_IJNSA_ILi8EEESI_EEENS5_IJSI_SD_EEEEEEEvNS4_8identityESZ_S19_vS1A_EENS_8epilogue10collective6detail29Sm90TmaWarpSpecializedAdapterINS1D_15DefaultEpilogueIaSK_SK_NS1C_6thread17LinearCombinationIaLi1EiiLNS1H_9ScaleType4KindE0ELNS_15FloatRoundStyleE2EaEENS1_15EpilogueDefaultEEEEEvvEEEEvNT_6ParamsE,"",@"SHT_CUDA_INFO"
	.sectionflags	@""
	.align	4


	//----- nvinfo : EIATTR_CUDA_API_VERSION
	.align		4
        /*0000*/ 	.byte	0x04, 0x37
        /*0002*/ 	.short	(.L_21 - .L_20)
.L_20:
        /*0004*/ 	.word	0x00000082


	//----- nvinfo : EIATTR_KPARAM_INFO
	.align		4
.L_21:
        /*0008*/ 	.byte	0x04, 0x17
        /*000a*/ 	.short	(.L_23 - .L_22)
.L_22:
        /*000c*/ 	.word	0x00000000
        /*0010*/ 	.short	0x0000
        /*0012*/ 	.short	0x0070
        /*0014*/ 	.byte	0x00, 0xf0, 0x01, 0x10


	//----- nvinfo : EIATTR_SPARSE_MMA_MASK
	.align		4
.L_23:
        /*0018*/ 	.byte	0x03, 0x50
        /*001a*/ 	.short	0x0000


	//----- nvinfo : EIATTR_MAXREG_COUNT
	.align		4
        /*001c*/ 	.byte	0x03, 0x1b
        /*001e*/ 	.short	0x00a8


	//----- nvinfo : EIATTR_NUM_BARRIERS
	.align		4
        /*0020*/ 	.byte	0x02, 0x4c
        /*0022*/ 	.byte	0x01
	.zero		1


	//----- nvinfo : EIATTR_EXTERNS
	.align		4
        /*0024*/ 	.byte	0x04, 0x0f
        /*0026*/ 	.short	(.L_25 - .L_24)


	//   ....[0]....
	.align		4
.L_24:
        /*0028*/ 	.word	index@(__assertfail)


	//----- nvinfo : EIATTR_ANNOTATIONS
	.align		4
.L_25:
        /*002c*/ 	.byte	0x04, 0x55
        /*002e*/ 	.short	(.L_27 - .L_26)


	//   ....[0]....
.L_26:
        /*0030*/ 	.word	0x00000001
        /*0034*/ 	.byte	0x00, 0x0a, 0x00, 0x00, 0x01, 0x00, 0x00, 0x00, 0x10, 0x0a, 0x00, 0x00, 0x01, 0x00, 0x00, 0x00
        /* <DEDUP_REMOVED lines=717> */
        /*2d14*/ 	.byte	0xd0, 0x7e, 0x01, 0x00, 0x01, 0x00, 0x00, 0x00, 0xf0, 0x7e, 0x01, 0x00


	//----- nvinfo : EIATTR_MERCURY_ISA_VERSION
	.align		4
.L_27:
        /*2d20*/ 	.byte	0x03, 0x5f
        /*2d22*/ 	.short	0x0101


	//----- nvinfo : EIATTR_INT_WARP_WIDE_INSTR_OFFSETS
	.align		4
        /*2d24*/ 	.byte	0x04, 0x31
        /*2d26*/ 	.short	(.L_29 - .L_28)


	//   ....[0]....
.L_28:
        /*2d28*/ 	.word	0x00000570


	//   ....[1]....
        /*2d2c*/ 	.word	0x000005a0


	//   ....[2]....
        /*2d30*/ 	.word	0x00000710


	//----- nvinfo : EIATTR_COOP_GROUP_MASK_REGIDS
	.align		4
.L_29:
        /*2d34*/ 	.byte	0x04, 0x29
        /*2d36*/ 	.short	(.L_31 - .L_30)


	//   ....[0]....
.L_30:
        /*2d38*/ 	.word	0xffffffff


	//   ....[1]....
        /*2d3c*/ 	.word	0xffffffff


	//   ....[2]....
        /*2d40*/ 	.word	0xffffffff


	//   ....[3]....
        /*2d44*/ 	.word	0xffffffff


	//   ....[4]....
        /*2d48*/ 	.word	0xffffffff


	//   ....[5]....
        /*2d4c*/ 	.word	0xffffffff


	//----- nvinfo : EIATTR_COOP_GROUP_INSTR_OFFSETS
	.align		4
.L_31:
        /*2d50*/ 	.byte	0x04, 0x28
        /*2d52*/ 	.short	(.L_33 - .L_32)


	//   ....[0]....
.L_32:
        /*2d54*/ 	.word	0x00000070


	//   ....[1]....
        /*2d58*/ 	.word	0x00000080


	//   ....[2]....
        /*2d5c*/ 	.word	0x000001a0


	//   ....[3]....
        /*2d60*/ 	.word	0x000003b0


	//   ....[4]....
        /*2d64*/ 	.word	0x00000840


	//   ....[5]....
        /*2d68*/ 	.word	0x00001410


	//----- nvinfo : EIATTR_REG_RECONFIG
	.align		4
.L_33:
        /*2d6c*/ 	.byte	0x01, 0x54
	.zero		2


	//----- nvinfo : EIATTR_SYSCALL_OFFSETS
	.align		4
        /*2d70*/ 	.byte	0x04, 0x46
        /*2d72*/ 	.short	(.L_35 - .L_34)


	//   ....[0]....
.L_34:
        /*2d74*/ 	.word	0x000015d0


	//----- nvinfo : EIATTR_MBARRIER_INSTR_OFFSETS
	.align		4
.L_35:
        /*2d78*/ 	.byte	0x04, 0x39
        /*2d7a*/ 	.short	(.L_37 - .L_36)


	//   ....[0]....
.L_36:
        /*2d7c*/ 	.word	0x00000320
        /*2d80*/ 	.word	0x000000ff
        /*2d84*/ 	.word	0x00000000
        /*2d88*/ 	.short	0x0100
        /*2d8a*/ 	.byte	0x08
	.zero		1


	//   ....[1]....
        /*2d8c*/ 	.word	0x00000330
        /*2d90*/ 	.word	0x000000ff
        /*2d94*/ 	.word	0x00000018
        /*2d98*/ 	.short	0x0100
        /*2d9a*/ 	.byte	0x08
	.zero		1


	//   ....[2]....
        /*2d9c*/ 	.word	0x00000340
        /*2da0*/ 	.word	0x000000ff
        /*2da4*/ 	.word	0x00000008
        /*2da8*/ 	.short	0x0100
        /*2daa*/ 	.byte	0x08
	.zero		1


	//   ....[3]....
        /*2dac*/ 	.word	0x00000350
        /*2db0*/ 	.word	0x000000ff
        /*2db4*/ 	.word	0x00000020
        /*2db8*/ 	.short	0x0100
        /*2dba*/ 	.byte	0x08
	.zero		1


	//   ....[4]....
        /*2dbc*/ 	.word	0x00000360
        /*2dc0*/ 	.word	0x000000ff
        /*2dc4*/ 	.word	0x00000010
        /*2dc8*/ 	.short	0x0100
        /*2dca*/ 	.byte	0x08
	.zero		1


	//   ....[5]....
        /*2dcc*/ 	.word	0x00000370
        /*2dd0*/ 	.word	0x000000ff
        /*2dd4*/ 	.word	0x00000028
        /*2dd8*/ 	.short	0x0100
        /*2dda*/ 	.byte	0x08
	.zero		1


	//   ....[6]....
        /*2ddc*/ 	.word	0x00000770
        /*2de0*/ 	.word	0x000000ff
        /*2de4*/ 	.word	0x00000040
        /*2de8*/ 	.short	0x0100
        /*2dea*/ 	.byte	0x06
	.zero		1


	//   ....[7]....
        /*2dec*/ 	.word	0x000007a0
        /*2df0*/ 	.word	0x000000ff
        /*2df4*/ 	.word	0x00000048
        /*2df8*/ 	.short	0x0100
        /*2dfa*/ 	.byte	0x06
	.zero		1


	//   ....[8]....
        /*2dfc*/ 	.word	0x000016b0
        /*2e00*/ 	.word	0x00000003
        /*2e04*/ 	.word	0x00000000
        /*2e08*/ 	.short	0x010a
        /*2e0a*/ 	.byte	0x3f
	.zero		1


	//   ....[9]....
        /*2e0c*/ 	.word	0x000016f0
        /*2e10*/ 	.word	0x00000003
        /*2e14*/ 	.word	0x00000000
        /*2e18*/ 	.short	0x010a
        /*2e1a*/ 	.byte	0x3f
	.zero		1


	//   ....[10]....
        /*2e1c*/ 	.word	0x00004d40
        /*2e20*/ 	.word	0x00000002
        /*2e24*/ 	.word	0x00000000
        /*2e28*/ 	.short	0x010a
        /*2e2a*/ 	.byte	0x3f
	.zero		1


	//   ....[11]....
        /*2e2c*/ 	.word	0x00004d80
        /*2e30*/ 	.word	0x00000002
        /*2e34*/ 	.word	0x00000000
        /*2e38*/ 	.short	0x010a
        /*2e3a*/ 	.byte	0x3f
	.zero		1


	//   ....[12]....
        /*2e3c*/ 	.word	0x00008e70
        /*2e40*/ 	.word	0x00000002
        /*2e44*/ 	.word	0x00000000
        /*2e48*/ 	.short	0x0101
        /*2e4a*/ 	.byte	0x3f
	.zero		1


	//   ....[13]....
        /*2e4c*/ 	.word	0x000090a0
        /*2e50*/ 	.word	0x00000000
        /*2e54*/ 	.word	0x00000000
        /*2e58*/ 	.short	0x0101
        /*2e5a*/ 	.byte	0x3f
	.zero		1


	//   ....[14]....
        /*2e5c*/ 	.word	0x00017a60
        /*2e60*/ 	.word	0x0000000a
        /*2e64*/ 	.word	0x00000018
        /*2e68*/ 	.short	0x010a
        /*2e6a*/ 	.byte	0x3f
	.zero		1


	//   ....[15]....
        /*2e6c*/ 	.word	0x00017df0
        /*2e70*/ 	.word	0x00000002
        /*2e74*/ 	.word	0x00000048
        /*2e78*/ 	.short	0x0101
        /*2e7a*/ 	.byte	0x3f
	.zero		1


	//   ....[16]....
        /*2e7c*/ 	.word	0x000185f0
        /*2e80*/ 	.word	0x00000005
        /*2e84*/ 	.word	0x00000000
        /*2e88*/ 	.short	0x010a
        /*2e8a*/ 	.byte	0x3f
	.zero		1


	//   ....[17]....
        /*2e8c*/ 	.word	0x00018680
        /*2e90*/ 	.word	0x00000007
        /*2e94*/ 	.word	0x00000000
        /*2e98*/ 	.short	0x010a
        /*2e9a*/ 	.byte	0x3f
	.zero		1


	//   ....[18]....
        /*2e9c*/ 	.word	0x00018710
        /*2ea0*/ 	.word	0x00000003
        /*2ea4*/ 	.word	0x00000000
        /*2ea8*/ 	.short	0x010a
        /*2eaa*/ 	.byte	0x3f
	.zero		1


	//   ....[19]....
        /*2eac*/ 	.word	0x00018770
        /*2eb0*/ 	.word	0x00000003
        /*2eb4*/ 	.word	0x00000000
        /*2eb8*/ 	.short	0x010a
        /*2eba*/ 	.byte	0x3f
	.zero		1


	//   ....[20]....
        /*2ebc*/ 	.word	0x000187c0
        /*2ec0*/ 	.word	0x00000002
        /*2ec4*/ 	.word	0x00000000
        /*2ec8*/ 	.short	0x010a
        /*2eca*/ 	.byte	0x3f
	.zero		1


	//   ....[21]....
        /*2ecc*/ 	.word	0x00018890
        /*2ed0*/ 	.word	0x0000000a
        /*2ed4*/ 	.word	0x00000018
        /*2ed8*/ 	.short	0x010a
        /*2eda*/ 	.byte	0x3f
	.zero		1


	//   ....[22]....
        /*2edc*/ 	.word	0x00018960
        /*2ee0*/ 	.word	0x00000005
        /*2ee4*/ 	.word	0x00000000
        /*2ee8*/ 	.short	0x010a
        /*2eea*/ 	.byte	0x3f
	.zero		1


	//   ....[23]....
        /*2eec*/ 	.word	0x000189b0
        /*2ef0*/ 	.word	0x00000007
        /*2ef4*/ 	.word	0x00000000
        /*2ef8*/ 	.short	0x010a
        /*2efa*/ 	.byte	0x3f
	.zero		1


	//----- nvinfo : EIATTR_NUM_MBARRIERS
	.align		4
.L_37:
        /*2efc*/ 	.byte	0x03, 0x38
        /*2efe*/ 	.short	0x0008


	//----- nvinfo : EIATTR_EXIT_INSTR_OFFSETS
	.align		4
        /*2f00*/ 	.byte	0x04, 0x1c
        /*2f02*/ 	.short	(.L_39 - .L_38)


	//   ....[0]....
.L_38:
        /*2f04*/ 	.word	0x00000aa0


	//   ....[1]....
        /*2f08*/ 	.word	0x00001330


	//   ....[2]....
        /*2f0c*/ 	.word	0x00016f70


	//   ....[3]....
        /*2f10*/ 	.word	0x00017590


	//   ....[4]....
        /*2f14*/ 	.word	0x00018760


	//----- nvinfo : EIATTR_MAX_THREADS
	.align		4
.L_39:
        /*2f18*/ 	.byte	0x04, 0x05
        /*2f1a*/ 	.short	(.L_41 - .L_40)
.L_40:
        /*2f1c*/ 	.word	0x00000180
        /*2f20*/ 	.word	0x00000001
        /*2f24*/ 	.word	0x00000001


	//----- nvinfo : EIATTR_CRS_STACK_SIZE
	.align		4
.L_41:
        /*2f28*/ 	.byte	0x04, 0x1e
        /*2f2a*/ 	.short	(.L_43 - .L_42)
.L_42:
        /*2f2c*/ 	.word	0x00000000


	//----- nvinfo : EIATTR_CBANK_PARAM_SIZE
	.align		4
.L_43:
        /*2f30*/ 	.byte	0x03, 0x19
        /*2f32*/ 	.short	0x0470


	//----- nvinfo : EIATTR_PARAM_CBANK
	.align		4
        /*2f34*/ 	.byte	0x04, 0x0a
        /*2f36*/ 	.short	(.L_45 - .L_44)
	.align		4
.L_44:
        /*2f38*/ 	.word	index@(.nv.constant0._ZN7cutlass13device_kernelINS_4gemm6kernel13GemmUniversalIN4cute5tupleIJiiiiEEENS1_10collective13CollectiveMmaINS1_34MainloopSm90TmaGmmaWarpSpecializedILi3ENS5_IJNS4_1CILi4EEENSA_ILi2EEENSA_ILi1EEEEEENS1_35KernelTmaWarpSpecializedCooperativeEEENS5_IJNSA_ILi256EEESH_NSA_ILi128EEEEEEaNS5_IJlSD_lEEEaSK_NS4_8TiledMMAINS4_8MMA_AtomIJNS4_4SM904GMMA27MMA_64x256x32_S32S8S8_SS_TNEEEENS4_6LayoutINS5_IJSC_SD_SD_EEENS5_IJSD_NSA_ILi0EEEST_EEEEENS5_IJNS4_10UnderscoreESW_SW_EEEEENS4_23SM90_TMA_LOAD_MULTICASTENS4_14ComposedLayoutINS4_7SwizzleILi3ELi4ELi3EEENS4_18smem_ptr_flag_bitsILi8EEENSR_INS5_IJNSA_ILi8EEESI_EEENS5_IJSI_SD_EEEEEEEvNS4_8identityESZ_S19_vS1A_EENS_8epilogue10collective6detail29Sm90TmaWarpSpecializedAdapterINS1D_15DefaultEpilogueIaSK_SK_NS1C_6thread17LinearCombinationIaLi1EiiLNS1H_9ScaleType4KindE0ELNS_15FloatRoundStyleE2EaEENS1_15EpilogueDefaultEEEEEvvEEEEvNT_6ParamsE)
        /*2f3c*/ 	.short	0x0210
        /*2f3e*/ 	.short	0x0470


	//----- nvinfo : EIATTR_SW_WAR
	.align		4
.L_45:
        /*2f40*/ 	.byte	0x04, 0x36
        /*2f42*/ 	.short	(.L_47 - .L_46)
.L_46:
        /*2f44*/ 	.word	0x00000008
.L_47:


//--------------------- .nv.callgraph             --------------------------
	.section	.nv.callgraph,"",@"SHT_CUDA_CALLGRAPH"
	.align	4
	.sectionentsize	8
	.align		4
        /*0000*/ 	.word	0x00000000
	.align		4
        /*0004*/ 	.word	0xffffffff
	.align		4
        /*0008*/ 	.word	index@(_ZN7cutlass13device_kernelINS_4gemm6kernel13GemmUniversalIN4cute5tupleIJiiiiEEENS1_10collective13CollectiveMmaINS1_34MainloopSm90TmaGmmaWarpSpecializedILi3ENS5_IJNS4_1CILi4EEENSA_ILi2EEENSA_ILi1EEEEEENS1_35KernelTmaWarpSpecializedCooperativeEEENS5_IJNSA_ILi256EEESH_NSA_ILi128EEEEEEaNS5_IJlSD_lEEEaSK_NS4_8TiledMMAINS4_8MMA_AtomIJNS4_4SM904GMMA27MMA_64x256x32_S32S8S8_SS_TNEEEENS4_6LayoutINS5_IJSC_SD_SD_EEENS5_IJSD_NSA_ILi0EEEST_EEEEENS5_IJNS4_10UnderscoreESW_SW_EEEEENS4_23SM90_TMA_LOAD_MULTICASTENS4_14ComposedLayoutINS4_7SwizzleILi3ELi4ELi3EEENS4_18smem_ptr_flag_bitsILi8EEENSR_INS5_IJNSA_ILi8EEESI_EEENS5_IJSI_SD_EEEEEEEvNS4_8identityESZ_S19_vS1A_EENS_8epilogue10collective6detail29Sm90TmaWarpSpecializedAdapterINS1D_15DefaultEpilogueIaSK_SK_NS1C_6thread17LinearCombinationIaLi1EiiLNS1H_9ScaleType4KindE0ELNS_15FloatRoundStyleE2EaEENS1_15EpilogueDefaultEEEEEvvEEEEvNT_6ParamsE)
	.align		4
        /*000c*/ 	.word	index@(__assertfail)
	.align		4
        /*0010*/ 	.word	0x00000000
	.align		4
        /*0014*/ 	.word	0xfffffffe
	.align		4
        /*0018*/ 	.word	0x00000000
	.align		4
        /*001c*/ 	.word	0xfffffffd
	.align		4
        /*0020*/ 	.word	0x00000000
	.align		4
        /*0024*/ 	.word	0xfffffffc


//--------------------- .nv.constant4             --------------------------
	.section	.nv.constant4,"a",@progbits
	.align	8
	.align		8
.nv.constant4:
        /*0000*/ 	.dword	__assertfail
	.align		8
        /*0008*/ 	.dword	__unnamed_1
	.align		8
        /*0010*/ 	.dword	_ZN40_INTERNAL_5c215da5_4_k_cu_d98a90c6_199154cuda3std3__45__cpo5beginE
	.align		8
        /*0018*/ 	.dword	_ZN40_INTERNAL_5c215da5_4_k_cu_d98a90c6_199154cuda3std3__45__cpo3endE
	.align		8
        /*0020*/ 	.dword	_ZN40_INTERNAL_5c215da5_4_k_cu_d98a90c6_199154cuda3std3__45__cpo6cbeginE
	.align		8
        /*0028*/ 	.dword	_ZN40_INTERNAL_5c215da5_4_k_cu_d98a90c6_199154cuda3std3__45__cpo4cendE
	.align		8
        /*0030*/ 	.dword	_ZN40_INTERNAL_5c215da5_4_k_cu_d98a90c6_199154cuda3std3__442_GLOBAL__N__5c215da5_4_k_cu_d98a90c6_199156ignoreE
	.align		8
        /*0038*/ 	.dword	_ZN40_INTERNAL_5c215da5_4_k_cu_d98a90c6_199154cuda3std3__419piecewise_constructE
	.align		8
        /*0040*/ 	.dword	_ZN40_INTERNAL_5c215da5_4_k_cu_d98a90c6_199154cuda3std3__48in_placeE
	.align		8
        /*0048*/ 	.dword	_ZN40_INTERNAL_5c215da5_4_k_cu_d98a90c6_199154cuda3std6ranges3__45__cpo4swapE
	.align		8
        /*0050*/ 	.dword	_ZN40_INTERNAL_5c215da5_4_k_cu_d98a90c6_199154cuda3std6ranges3__45__cpo9iter_moveE
	.align		8
        /*0058*/ 	.dword	_ZN40_INTERNAL_5c215da5_4_k_cu_d98a90c6_199154cute7productE
	.align		8
        /*0060*/ 	.dword	_ZN40_INTERNAL_5c215da5_4_k_cu_d98a90c6_199154cute1_E
	.align		8
        /*0068*/ 	.dword	$str$22
	.align		8
        /*0070*/ 	.dword	$str$23


//--------------------- .text._ZN7cutlass13device_kernelINS_4gemm6kernel13GemmUniversalIN4cute5tupleIJiiiiEEENS1_10collective13CollectiveMmaINS1_34MainloopSm90TmaGmmaWarpSpecializedILi3ENS5_IJNS4_1CILi4EEENSA_ILi2EEENSA_ILi1EEEEEENS1_35KernelTmaWarpSpecializedCooperativeEEENS5_IJNSA_ILi256EEESH_NSA_ILi128EEEEEEaNS5_IJlSD_lEEEaSK_NS4_8TiledMMAINS4_8MMA_AtomIJNS4_4SM904GMMA27MMA_64x256x32_S32S8S8_SS_TNEEEENS4_6LayoutINS5_IJSC_SD_SD_EEENS5_IJSD_NSA_ILi0EEEST_EEEEENS5_IJNS4_10UnderscoreESW_SW_EEEEENS4_23SM90_TMA_LOAD_MULTICASTENS4_14ComposedLayoutINS4_7SwizzleILi3ELi4ELi3EEENS4_18smem_ptr_flag_bitsILi8EEENSR_INS5_IJNSA_ILi8EEESI_EEENS5_IJSI_SD_EEEEEEEvNS4_8identityESZ_S19_vS1A_EENS_8epilogue10collective6detail29Sm90TmaWarpSpecializedAdapterINS1D_15DefaultEpilogueIaSK_SK_NS1C_6thread17LinearCombinationIaLi1EiiLNS1H_9ScaleType4KindE0ELNS_15FloatRoundStyleE2EaEENS1_15EpilogueDefaultEEEEEvvEEEEvNT_6ParamsE --------------------------
	.section	.text._ZN7cutlass13device_kernelINS_4gemm6kernel13GemmUniversalIN4cute5tupleIJiiiiEEENS1_10collective13CollectiveMmaINS1_34MainloopSm90TmaGmmaWarpSpecializedILi3ENS5_IJNS4_1CILi4EEENSA_ILi2EEENSA_ILi1EEEEEENS1_35KernelTmaWarpSpecializedCooperativeEEENS5_IJNSA_ILi256EEESH_NSA_ILi128EEEEEEaNS5_IJlSD_lEEEaSK_NS4_8TiledMMAINS4_8MMA_AtomIJNS4_4SM904GMMA27MMA_64x256x32_S32S8S8_SS_TNEEEENS4_6LayoutINS5_IJSC_SD_SD_EEENS5_IJSD_NSA_ILi0EEEST_EEEEENS5_IJNS4_10UnderscoreESW_SW_EEEEENS4_23SM90_TMA_LOAD_MULTICASTENS4_14ComposedLayoutINS4_7SwizzleILi3ELi4ELi3EEENS4_18smem_ptr_flag_bitsILi8EEENSR_INS5_IJNSA_ILi8EEESI_EEENS5_IJSI_SD_EEEEEEEvNS4_8identityESZ_S19_vS1A_EENS_8epilogue10collective6detail29Sm90TmaWarpSpecializedAdapterINS1D_15DefaultEpilogueIaSK_SK_NS1C_6thread17LinearCombinationIaLi1EiiLNS1H_9ScaleType4KindE0ELNS_15FloatRoundStyleE2EaEENS1_15EpilogueDefaultEEEEEvvEEEEvNT_6ParamsE,"ax",@progbits
	.align	128
.text._ZN7cutlass13device_kernelINS_4gemm6kernel13GemmUniversalIN4cute5tupleIJiiiiEEENS1_10collective13CollectiveMmaINS1_34MainloopSm90TmaGmmaWarpSpecializedILi3ENS5_IJNS4_1CILi4EEENSA_ILi2EEENSA_ILi1EEEEEENS1_35KernelTmaWarpSpecializedCooperativeEEENS5_IJNSA_ILi256EEESH_NSA_ILi128EEEEEEaNS5_IJlSD_lEEEaSK_NS4_8TiledMMAINS4_8MMA_AtomIJNS4_4SM904GMMA27MMA_64x256x32_S32S8S8_SS_TNEEEENS4_6LayoutINS5_IJSC_SD_SD_EEENS5_IJSD_NSA_ILi0EEEST_EEEEENS5_IJNS4_10UnderscoreESW_SW_EEEEENS4_23SM90_TMA_LOAD_MULTICASTENS4_14ComposedLayoutINS4_7SwizzleILi3ELi4ELi3EEENS4_18smem_ptr_flag_bitsILi8EEENSR_INS5_IJNSA_ILi8EEESI_EEENS5_IJSI_SD_EEEEEEEvNS4_8identityESZ_S19_vS1A_EENS_8epilogue10collective6detail29Sm90TmaWarpSpecializedAdapterINS1D_15DefaultEpilogueIaSK_SK_NS1C_6thread17LinearCombinationIaLi1EiiLNS1H_9ScaleType4KindE0ELNS_15FloatRoundStyleE2EaEENS1_15EpilogueDefaultEEEEEvvEEEEvNT_6ParamsE:
        .type           _ZN7cutlass13device_kernelINS_4gemm6kernel13GemmUniversalIN4cute5tupleIJiiiiEEENS1_10collective13CollectiveMmaINS1_34MainloopSm90TmaGmmaWarpSpecializedILi3ENS5_IJNS4_1CILi4EEENSA_ILi2EEENSA_ILi1EEEEEENS1_35KernelTmaWarpSpecializedCooperativeEEENS5_IJNSA_ILi256EEESH_NSA_ILi128EEEEEEaNS5_IJlSD_lEEEaSK_NS4_8TiledMMAINS4_8MMA_AtomIJNS4_4SM904GMMA27MMA_64x256x32_S32S8S8_SS_TNEEEENS4_6LayoutINS5_IJSC_SD_SD_EEENS5_IJSD_NSA_ILi0EEEST_EEEEENS5_IJNS4_10UnderscoreESW_SW_EEEEENS4_23SM90_TMA_LOAD_MULTICASTENS4_14ComposedLayoutINS4_7SwizzleILi3ELi4ELi3EEENS4_18smem_ptr_flag_bitsILi8EEENSR_INS5_IJNSA_ILi8EEESI_EEENS5_IJSI_SD_EEEEEEEvNS4_8identityESZ_S19_vS1A_EENS_8epilogue10collective6detail29Sm90TmaWarpSpecializedAdapterINS1D_15DefaultEpilogueIaSK_SK_NS1C_6thread17LinearCombinationIaLi1EiiLNS1H_9ScaleType4KindE0ELNS_15FloatRoundStyleE2EaEENS1_15EpilogueDefaultEEEEEvvEEEEvNT_6ParamsE,@function
        .size           _ZN7cutlass13device_kernelINS_4gemm6kernel13GemmUniversalIN4cute5tupleIJiiiiEEENS1_10collective13CollectiveMmaINS1_34MainloopSm90TmaGmmaWarpSpecializedILi3ENS5_IJNS4_1CILi4EEENSA_ILi2EEENSA_ILi1EEEEEENS1_35KernelTmaWarpSpecializedCooperativeEEENS5_IJNSA_ILi256EEESH_NSA_ILi128EEEEEEaNS5_IJlSD_lEEEaSK_NS4_8TiledMMAINS4_8MMA_AtomIJNS4_4SM904GMMA27MMA_64x256x32_S32S8S8_SS_TNEEEENS4_6LayoutINS5_IJSC_SD_SD_EEENS5_IJSD_NSA_ILi0EEEST_EEEEENS5_IJNS4_10UnderscoreESW_SW_EEEEENS4_23SM90_TMA_LOAD_MULTICASTENS4_14ComposedLayoutINS4_7SwizzleILi3ELi4ELi3EEENS4_18smem_ptr_flag_bitsILi8EEENSR_INS5_IJNSA_ILi8EEESI_EEENS5_IJSI_SD_EEEEEEEvNS4_8identityESZ_S19_vS1A_EENS_8epilogue10collective6detail29Sm90TmaWarpSpecializedAdapterINS1D_15DefaultEpilogueIaSK_SK_NS1C_6thread17LinearCombinationIaLi1EiiLNS1H_9ScaleType4KindE0ELNS_15FloatRoundStyleE2EaEENS1_15EpilogueDefaultEEEEEvvEEEEvNT_6ParamsE,(.L_x_585 - _ZN7cutlass13device_kernelINS_4gemm6kernel13GemmUniversalIN4cute5tupleIJiiiiEEENS1_10collective13CollectiveMmaINS1_34MainloopSm90TmaGmmaWarpSpecializedILi3ENS5_IJNS4_1CILi4EEENSA_ILi2EEENSA_ILi1EEEEEENS1_35KernelTmaWarpSpecializedCooperativeEEENS5_IJNSA_ILi256EEESH_NSA_ILi128EEEEEEaNS5_IJlSD_lEEEaSK_NS4_8TiledMMAINS4_8MMA_AtomIJNS4_4SM904GMMA27MMA_64x256x32_S32S8S8_SS_TNEEEENS4_6LayoutINS5_IJSC_SD_SD_EEENS5_IJSD_NSA_ILi0EEEST_EEEEENS5_IJNS4_10UnderscoreESW_SW_EEEEENS4_23SM90_TMA_LOAD_MULTICASTENS4_14ComposedLayoutINS4_7SwizzleILi3ELi4ELi3EEENS4_18smem_ptr_flag_bitsILi8EEENSR_INS5_IJNSA_ILi8EEESI_EEENS5_IJSI_SD_EEEEEEEvNS4_8identityESZ_S19_vS1A_EENS_8epilogue10collective6detail29Sm90TmaWarpSpecializedAdapterINS1D_15DefaultEpilogueIaSK_SK_NS1C_6thread17LinearCombinationIaLi1EiiLNS1H_9ScaleType4KindE0ELNS_15FloatRoundStyleE2EaEENS1_15EpilogueDefaultEEEEEvvEEEEvNT_6ParamsE)
        .other          _ZN7cutlass13device_kernelINS_4gemm6kernel13GemmUniversalIN4cute5tupleIJiiiiEEENS1_10collective13CollectiveMmaINS1_34MainloopSm90TmaGmmaWarpSpecializedILi3ENS5_IJNS4_1CILi4EEENSA_ILi2EEENSA_ILi1EEEEEENS1_35KernelTmaWarpSpecializedCooperativeEEENS5_IJNSA_ILi256EEESH_NSA_ILi128EEEEEEaNS5_IJlSD_lEEEaSK_NS4_8TiledMMAINS4_8MMA_AtomIJNS4_4SM904GMMA27MMA_64x256x32_S32S8S8_SS_TNEEEENS4_6LayoutINS5_IJSC_SD_SD_EEENS5_IJSD_NSA_ILi0EEEST_EEEEENS5_IJNS4_10UnderscoreESW_SW_EEEEENS4_23SM90_TMA_LOAD_MULTICASTENS4_14ComposedLayoutINS4_7SwizzleILi3ELi4ELi3EEENS4_18smem_ptr_flag_bitsILi8EEENSR_INS5_IJNSA_ILi8EEESI_EEENS5_IJSI_SD_EEEEEEEvNS4_8identityESZ_S19_vS1A_EENS_8epilogue10collective6detail29Sm90TmaWarpSpecializedAdapterINS1D_15DefaultEpilogueIaSK_SK_NS1C_6thread17LinearCombinationIaLi1EiiLNS1H_9ScaleType4KindE0ELNS_15FloatRoundStyleE2EaEENS1_15EpilogueDefaultEEEEEvvEEEEvNT_6ParamsE,@"STO_CUDA_ENTRY STV_DEFAULT"
_ZN7cutlass13device_kernelINS_4gemm6kernel13GemmUniversalIN4cute5tupleIJiiiiEEENS1_10collective13CollectiveMmaINS1_34MainloopSm90TmaGmmaWarpSpecializedILi3ENS5_IJNS4_1CILi4EEENSA_ILi2EEENSA_ILi1EEEEEENS1_35KernelTmaWarpSpecializedCooperativeEEENS5_IJNSA_ILi256EEESH_NSA_ILi128EEEEEEaNS5_IJlSD_lEEEaSK_NS4_8TiledMMAINS4_8MMA_AtomIJNS4_4SM904GMMA27MMA_64x256x32_S32S8S8_SS_TNEEEENS4_6LayoutINS5_IJSC_SD_SD_EEENS5_IJSD_NSA_ILi0EEEST_EEEEENS5_IJNS4_10UnderscoreESW_SW_EEEEENS4_23SM90_TMA_LOAD_MULTICASTENS4_14ComposedLayoutINS4_7SwizzleILi3ELi4ELi3EEENS4_18smem_ptr_flag_bitsILi8EEENSR_INS5_IJNSA_ILi8EEESI_EEENS5_IJSI_SD_EEEEEEEvNS4_8identityESZ_S19_vS1A_EENS_8epilogue10collective6detail29Sm90TmaWarpSpecializedAdapterINS1D_15DefaultEpilogueIaSK_SK_NS1C_6thread17LinearCombinationIaLi1EiiLNS1H_9ScaleType4KindE0ELNS_15FloatRoundStyleE2EaEENS1_15EpilogueDefaultEEEEEvvEEEEvNT_6ParamsE:
[----:B------:R-:W0:Y:S02]  /*0000*/  LDC R1, c[0x0][0x28] ;  /* 0x00000a00ff017b82 */ /* 0x000e240000000800 */
[----:B0-----:R-:W-:Y:S01]  /*0010*/  VIADD R1, R1, 0xfffff878 ;  /* 0xfffff87801017836 */ /* 0x001fe20000000000 */
[----:B------:R-:W0:Y:S01]  /*0020*/  S2R R4, SR_TID.X ;  /* 0x0000000000047919 */ /* 0x000e220000002100 */
[----:B------:R-:W-:Y:S01]  /*0030*/  ELECT P0, URZ, PT ;  /* 0x00000000003f782f */ /* 0x000fe20003800000 */
[----:B------:R-:W-:Y:S01]  /*0040*/  BSSY B0, `(.L_x_0) ;  /* 0x0000015000007945 */ /* 0x000fe20003800000 */
[--C-:B0-----:R-:W-:Y:S02]  /*0050*/  SHF.R.U32.HI R0, RZ, 0x5, R4.reuse ;  /* 0x00000005ff007819 */ /* 0x101fe40000011604 */
[----:B------:R-:W-:-:S03]  /*0060*/  SHF.R.U32.HI R2, RZ, 0x7, R4 ;  /* 0x00000007ff027819 */ /* 0x000fc60000011604 */
[----:B------:R-:W0:Y:S04]  /*0070*/  SHFL.IDX PT, R3, R0, RZ, 0x1f ;  /* 0x00001fff00037589 */ /* 0x000e2800000e0000 */
[----:B------:R-:W1:Y:S01]  /*0080*/  SHFL.IDX PT, R2, R2, RZ, 0x1f ;  /* 0x00001fff02027589 */ /* 0x000e6200000e0000 */
[----:B0-----:R-:W-:Y:S02]  /*0090*/  R2UR UR9, R3 ;  /* 0x00000000030972ca */ /* 0x001fe400000e0000 */
[----:B-1----:R-:W-:-:S11]  /*00a0*/  R2UR UR5, R2 ;  /* 0x00000000020572ca */ /* 0x002fd600000e0000 */
[----:B------:R-:W-:Y:S02]  /*00b0*/  USHF.R.S32.HI UR4, URZ, 0x1f, UR9 ;  /* 0x0000001f3f047899 */ /* 0x000fe40008011409 */
[----:B------:R-:W-:Y:S02]  /*00c0*/  ISETP.NE.OR P0, PT, RZ, UR9, !P0 ;  /* 0x00000009ff007c0c */ /* 0x000fe4000c705670 */
[----:B------:R-:W-:-:S04]  /*00d0*/  ULEA.HI UR4, UR4, UR9, URZ, 0x2 ;  /* 0x0000000904047291 */ /* 0x000fc8000f8f103f */
[----:B------:R-:W-:-:S04]  /*00e0*/  ULOP3.LUT UR4, UR4, 0xfffffffc, URZ, 0xc0, !UPT ;  /* 0xfffffffc04047892 */ /* 0x000fc8000f8ec03f */
[----:B------:R-:W-:-:S03]  /*00f0*/  UIADD3 UR9, UR9, -UR4, URZ ;  /* 0x8000000409097290 */ /* 0x000fc6000fffe03f */
[----:B------:R-:W-:Y:S09]  /*0100*/  @P0 BRA `(.L_x_1) ;  /* 0x0000000000200947 */ /* 0x000ff20003800000 */
[----:B------:R-:W-:Y:S02]  /*0110*/  ULDC.64 UR6, c[0x0][0x198] ;  /* 0x0000660000067ab9 */ /* 0x000fe40000000a00 */
[----:B------:R-:W-:Y:S02]  /*0120*/  UIADD3 UR10, UP0, UR6, 0xf0, URZ ;  /* 0x000000f0060a7890 */ /* 0x000fe4000ff1e03f */
[----:B------:R-:W-:Y:S02]  /*0130*/  UIADD3 UR6, UP1, UR6, 0x1f0, URZ ;  /* 0x000001f006067890 */ /* 0x000fe4000ff3e03f */
[----:B------:R-:W-:Y:S02]  /*0140*/  UIADD3.X UR11, URZ, UR7, URZ, UP0, !UPT ;  /* 0x000000073f0b7290 */ /* 0x000fe400087fe43f */
[----:B------:R-:W-:-:S07]  /*0150*/  UIADD3.X UR7, URZ, UR7, URZ, UP1, !UPT ;  /* 0x000000073f077290 */ /* 0x000fce0008ffe43f */
[----:B------:R0:W-:Y:S02]  /*0160*/  UTMACCTL.PF [UR10] ;  /* 0x000000000a0079b9 */ /* 0x0001e40008040000 */
[----:B------:R0:W-:Y:S02]  /*0170*/  UTMACCTL.PF [UR6] ;  /* 0x00000000060079b9 */ /* 0x0001e40008040000 */
[----:B0-----:R-:W-:Y:S01]  /*0180*/  NOP ;  /* 0x0000000000007918 */ /* 0x001fe20000000000 */
.L_x_1:
[----:B------:R-:W-:Y:S05]  /*0190*/  BSYNC B0 ;  /* 0x0000000000007941 */ /* 0x000fea0003800000 */
.L_x_0:
[----:B------:R-:W0:Y:S01]  /*01a0*/  SHFL.IDX PT, R2, R0, RZ, 0x1f ;  /* 0x00001fff00027589 */ /* 0x000e2200000e0000 */
[----:B------:R-:W-:Y:S01]  /*01b0*/  UISETP.NE.AND UP0, UPT, UR9, 0x3, UPT ;  /* 0x000000030900788c */ /* 0x000fe2000bf05270 */
[----:B------:R-:W-:Y:S01]  /*01c0*/  ISETP.NE.AND P1, PT, RZ, UR5, PT ;  /* 0x00000005ff007c0c */ /* 0x000fe2000bf25270 */
[----:B------:R-:W-:Y:S02]  /*01d0*/  UIADD3 UR16, UR5, -0x1, URZ ;  /* 0xffffffff05107890 */ /* 0x000fe4000fffe03f */
[----:B------:R-:W-:Y:S02]  /*01e0*/  UISETP.EQ.OR UP0, UPT, UR9, URZ, !UP0 ;  /* 0x0000003f0900728c */ /* 0x000fe4000c702670 */
[----:B------:R-:W-:Y:S02]  /*01f0*/  UISETP.GE.U32.AND UP1, UPT, UR16, 0x2, UPT ;  /* 0x000000021000788c */ /* 0x000fe4000bf26070 */
[----:B------:R-:W-:-:S04]  /*0200*/  UISETP.EQ.AND UP0, UPT, UR5, URZ, UP0 ;  /* 0x0000003f0500728c */ /* 0x000fc80008702270 */
[----:B------:R-:W-:-:S04]  /*0210*/  USEL UR40, URZ, 0x1, !UP0 ;  /* 0x000000013f287887 */ /* 0x000fc8000c000000 */
[----:B------:R-:W-:Y:S01]  /*0220*/  USEL UR40, UR40, 0x2, UP1 ;  /* 0x0000000228287887 */ /* 0x000fe20008800000 */
[----:B0-----:R-:W-:-:S13]  /*0230*/  ISETP.NE.AND P0, PT, R2, RZ, PT ;  /* 0x000000ff0200720c */ /* 0x001fda0003f05270 */
[----:B------:R-:W-:Y:S05]  /*0240*/  @P0 BRA `(.L_x_2) ;  /* 0x0000000000500947 */ /* 0x000fea0003800000 */
[----:B------:R-:W0:Y:S01]  /*0250*/  S2UR UR8, SR_CgaCtaId ;  /* 0x00000000000879c3 */ /* 0x000e220000008800 */
[----:B------:R-:W-:Y:S01]  /*0260*/  UMOV UR4, 0x400 ;  /* 0x0000040000047882 */ /* 0x000fe20000000000 */
[----:B------:R-:W-:Y:S01]  /*0270*/  UMOV UR5, 0x1 ;  /* 0x0000000100057882 */ /* 0x000fe20000000000 */
[----:B------:R-:W-:Y:S01]  /*0280*/  UMOV UR6, 0xa ;  /* 0x0000000a00067882 */ /* 0x000fe20000000000 */
[----:B------:R-:W-:Y:S01]  /*0290*/  ELECT P0, URZ, PT ;  /* 0x00000000003f782f */ /* 0x000fe20003800000 */
[----:B------:R-:W-:-:S04]  /*02a0*/  UIADD3 UR6, -UR6, 0x100000, URZ ;  /* 0x0010000006067890 */ /* 0x000fc8000fffe13f */
[----:B------:R-:W-:Y:S02]  /*02b0*/  USHF.L.U32 UR7, UR6, 0xb, URZ ;  /* 0x0000000b06077899 */ /* 0x000fe4000800063f */
[----:B------:R-:W-:Y:S02]  /*02c0*/  USHF.L.U32 UR6, UR6, 0x1, URZ ;  /* 0x0000000106067899 */ /* 0x000fe4000800063f */
[----:B0-----:R-:W-:Y:S02]  /*02d0*/  ULEA UR8, UR8, UR4, 0x18 ;  /* 0x0000000408087291 */ /* 0x001fe4000f8ec03f */
[----:B------:R-:W-:-:S04]  /*02e0*/  UIADD3 UR4, -UR5, 0x100000, URZ ;  /* 0x0010000005047890 */ /* 0x000fc8000fffe13f */
[----:B------:R-:W-:Y:S02]  /*02f0*/  USHF.L.U32 UR5, UR4, 0xb, URZ ;  /* 0x0000000b04057899 */ /* 0x000fe4000800063f */
[----:B------:R-:W-:Y:S01]  /*0300*/  USHF.L.U32 UR4, UR4, 0x1, URZ ;  /* 0x0000000104047899 */ /* 0x000fe2000800063f */
[----:B------:R-:W0:Y:S11]  /*0310*/  FENCE.VIEW.ASYNC.S ;  /* 0x00000000000073c6 */ /* 0x000e360000000000 */
[----:B0-----:R0:W1:Y:S01]  /*0320*/  SYNCS.EXCH.64 URZ, [UR8], UR4 ;  /* 0x00000004083f75b2 */ /* 0x0010620008000100 */
[----:B------:R0:W2:Y:S01]  /*0330*/  SYNCS.EXCH.64 URZ, [UR8+0x18], UR6 ;  /* 0x00001806083f75b2 */ /* 0x0000a20008000100 */
[----:B------:R0:W3:Y:S01]  /*0340*/  SYNCS.EXCH.64 URZ, [UR8+0x8], UR4 ;  /* 0x00000804083f75b2 */ /* 0x0000e20008000100 */
[----:B------:R0:W4:Y:S01]  /*0350*/  SYNCS.EXCH.64 URZ, [UR8+0x20], UR6 ;  /* 0x00002006083f75b2 */ /* 0x0001220008000100 */
[----:B------:R0:W0:Y:S01]  /*0360*/  SYNCS.EXCH.64 URZ, [UR8+0x10], UR4 ;  /* 0x00001004083f75b2 */ /* 0x0000220008000100 */
[----:B------:R0:W0:Y:S01]  /*0370*/  SYNCS.EXCH.64 URZ, [UR8+0x28], UR6 ;  /* 0x00002806083f75b2 */ /* 0x0000220008000100 */
[----:B------:R-:W-:Y:S01]  /*0380*/  NOP ;  /* 0x0000000000007918 */ /* 0x000fe20000000000 */
.L_x_2:
[----:B------:R-:W5:Y:S01]  /*0390*/  S2UR UR13, SR_CTAID.X ;  /* 0x00000000000d79c3 */ /* 0x000f620000002500 */
[----:B------:R-:W-:Y:S01]  /*03a0*/  SHF.R.S32.HI R3, RZ, 0x1f, R4 ;  /* 0x0000001fff037819 */ /* 0x000fe20000011404 */
[----:B------:R-:W1:Y:S01]  /*03b0*/  SHFL.IDX PT, R0, R0, RZ, 0x1f ;  /* 0x00001fff00007589 */ /* 0x000e6200000e0000 */
[----:B0-----:R-:W-:Y:S01]  /*03c0*/  ULDC UR4, c[0x0][0x150] ;  /* 0x0000540000047ab9 */ /* 0x001fe20000000800 */
[----:B------:R-:W-:Y:S02]  /*03d0*/  ELECT P0, URZ, PT ;  /* 0x00000000003f782f */ /* 0x000fe40003800000 */
[----:B------:R-:W-:Y:S01]  /*03e0*/  LEA.HI R3, R3, R4, RZ, 0x7 ;  /* 0x0000000403037211 */ /* 0x000fe200078f38ff */
[----:B------:R-:W-:Y:S01]  /*03f0*/  ULDC UR5, c[0x0][0x154] ;  /* 0x0000550000057ab9 */ /* 0x000fe20000000800 */
[----:B------:R-:W-:Y:S01]  /*0400*/  SHF.R.S32.HI R7, RZ, 0x1f, R2 ;  /* 0x0000001fff077819 */ /* 0x000fe20000011402 */
[----:B------:R-:W0:Y:S01]  /*0410*/  S2UR UR10, SR_CTAID.Y ;  /* 0x00000000000a79c3 */ /* 0x000e220000002600 */
[----:B------:R-:W-:Y:S01]  /*0420*/  LOP3.LUT R3, R3, 0xffffff80, RZ, 0xc0, !PT ;  /* 0xffffff8003037812 */ /* 0x000fe200078ec0ff */
[----:B------:R-:W-:Y:S01]  /*0430*/  ULDC UR8, c[0x0][0x144] ;  /* 0x0000510000087ab9 */ /* 0x000fe20000000800 */
[----:B------:R-:W-:Y:S01]  /*0440*/  LEA.HI R7, R7, R2, RZ, 0x2 ;  /* 0x0000000207077211 */ /* 0x000fe200078f10ff */
[----:B------:R-:W-:Y:S01]  /*0450*/  NOP ;  /* 0x0000000000007918 */ /* 0x000fe20000000000 */
[----:B------:R-:W-:Y:S01]  /*0460*/  NOP ;  /* 0x0000000000007918 */ /* 0x000fe20000000000 */
[----:B------:R-:W-:Y:S01]  /*0470*/  IMAD.IADD R3, R4, 0x1, -R3 ;  /* 0x0000000104037824 */ /* 0x000fe200078e0a03 */
[----:B------:R-:W-:Y:S01]  /*0480*/  LOP3.LUT R7, R7, 0x3ffffffc, RZ, 0xc0, !PT ;  /* 0x3ffffffc07077812 */ /* 0x000fe200078ec0ff */
[----:B------:R-:W-:Y:S01]  /*0490*/  ULDC UR11, c[0x0][0x148] ;  /* 0x00005200000b7ab9 */ /* 0x000fe20000000800 */
[----:B------:R-:W-:-:S02]  /*04a0*/  IMAD.MOV.U32 R19, RZ, RZ, 0x1 ;  /* 0x00000001ff137424 */ /* 0x000fc400078e00ff */
[----:B------:R-:W-:Y:S01]  /*04b0*/  SHF.R.S32.HI R4, RZ, 0x1f, R3 ;  /* 0x0000001fff047819 */ /* 0x000fe20000011403 */
[----:B------:R-:W-:Y:S02]  /*04c0*/  IMAD.IADD R7, R2, 0x1, -R7 ;  /* 0x0000000102077824 */ /* 0x000fe400078e0a07 */
[----:B------:R-:W2:Y:S01]  /*04d0*/  LDC R2, c[0x0][0x140] ;  /* 0x00005000ff027b82 */ /* 0x000ea20000000800 */
[----:B------:R-:W-:Y:S02]  /*04e0*/  LEA.HI R4, R4, R3, RZ, 0x3 ;  /* 0x0000000304047211 */ /* 0x000fe400078f18ff */
[----:B-----5:R-:W-:Y:S02]  /*04f0*/  I2FP.F32.U32 R5, UR13 ;  /* 0x0000000d00057c45 */ /* 0x020fe40008201000 */
[----:B-1----:R-:W-:-:S03]  /*0500*/  ISETP.NE.OR P0, PT, R0, RZ, !P0 ;  /* 0x000000ff0000720c */ /* 0x002fc60004705670 */
[----:B------:R-:W-:Y:S01]  /*0510*/  FMUL R6, R5, UR4 ;  /* 0x0000000405067c20 */ /* 0x000fe20008400000 */
[--C-:B------:R-:W-:Y:S02]  /*0520*/  SHF.R.S32.HI R5, RZ, 0x3, R4.reuse ;  /* 0x00000003ff057819 */ /* 0x100fe40000011404 */
[----:B------:R-:W-:Y:S02]  /*0530*/  SHF.R.S32.HI R4, RZ, 0x1f, R4 ;  /* 0x0000001fff047819 */ /* 0x000fe40000011404 */
[----:B0-----:R-:W-:Y:S01]  /*0540*/  I2FP.F32.U32 R0, UR10 ;  /* 0x0000000a00007c45 */ /* 0x001fe20008201000 */
[----:B------:R-:W0:Y:S01]  /*0550*/  F2I.U32.TRUNC.NTZ R6, R6 ;  /* 0x0000000600067305 */ /* 0x000e22000020f000 */
[----:B------:R-:W-:-:S03]  /*0560*/  LEA.HI R4, R4, R5, RZ, 0x2 ;  /* 0x0000000504047211 */ /* 0x000fc600078f10ff */
[----:B------:R-:W-:Y:S01]  /*0570*/  VOTEU.ALL UP0, P0 ;  /* 0x00000000003f7886 */ /* 0x000fe20000000000 */
[----:B------:R-:W-:Y:S01]  /*0580*/  LOP3.LUT R4, R4, 0xfffffffc, RZ, 0xc0, !PT ;  /* 0xfffffffc04047812 */ /* 0x000fe200078ec0ff */
[----:B------:R-:W-:Y:S01]  /*0590*/  FMUL R0, R0, UR5 ;  /* 0x0000000500007c20 */ /* 0x000fe20008400000 */
[----:B------:R-:W-:Y:S02]  /*05a0*/  VOTEU.ALL UP1, P0 ;  /* 0x00000000003f7886 */ /* 0x000fe40000020000 */
[----:B------:R-:W-:Y:S01]  /*05b0*/  IADD3 R4, R5, -R4, RZ ;  /* 0x8000000405047210 */ /* 0x000fe20007ffe0ff */
[----:B------:R-:W1:Y:S01]  /*05c0*/  @!UP0 S2UR UR7, SR_CgaCtaId ;  /* 0x00000000000789c3 */ /* 0x000e620000008800 */
[----:B------:R-:W-:Y:S01]  /*05d0*/  @!UP0 UMOV UR6, 0x400 ;  /* 0x0000040000068882 */ /* 0x000fe20000000000 */
[----:B------:R-:W5:Y:S01]  /*05e0*/  F2I.U32.TRUNC.NTZ R0, R0 ;  /* 0x0000000000007305 */ /* 0x000f62000020f000 */
[----:B--2---:R-:W-:Y:S01]  /*05f0*/  ISETP.EQ.U32.AND P2, PT, R2, 0x1, PT ;  /* 0x000000010200780c */ /* 0x004fe20003f42070 */
[----:B------:R-:W-:Y:S01]  /*0600*/  IMAD R4, R7, 0x4, R4 ;  /* 0x0000000407047824 */ /* 0x000fe200078e0204 */
[----:B0-----:R-:W-:-:S03]  /*0610*/  R2UR UR4, R6 ;  /* 0x00000000060472ca */ /* 0x001fc600000e0000 */
[----:B------:R-:W-:Y:S01]  /*0620*/  IMAD.SHL.U32 R155, R4, 0x4, RZ ;  /* 0x00000004049b7824 */ /* 0x000fe200078e00ff */
[----:B------:R-:W-:-:S04]  /*0630*/  SHF.R.S32.HI R5, RZ, 0x1f, R4 ;  /* 0x0000001fff057819 */ /* 0x000fc80000011404 */
[----:B------:R-:W-:Y:S02]  /*0640*/  LEA.HI R5, R5, R4, RZ, 0x2 ;  /* 0x0000000405057211 */ /* 0x000fe400078f10ff */
[----:B------:R-:W-:Y:S02]  /*0650*/  LOP3.LUT R155, R4, 0xc, R155, 0x78, !PT ;  /* 0x0000000c049b7812 */ /* 0x000fe400078e789b */
[----:B------:R-:W-:Y:S01]  /*0660*/  LOP3.LUT R5, R5, 0xfffffffc, RZ, 0xc0, !PT ;  /* 0xfffffffc05057812 */ /* 0x000fe200078ec0ff */
[----:B------:R-:W-:Y:S01]  /*0670*/  UIADD3 UR4, -UR4, URZ, URZ ;  /* 0x0000003f04047290 */ /* 0x000fe2000fffe13f */
[----:B-----5:R-:W-:Y:S02]  /*0680*/  R2UR UR12, R0 ;  /* 0x00000000000c72ca */ /* 0x020fe400000e0000 */
[----:B------:R-:W-:Y:S01]  /*0690*/  IADD3 R5, R4, -R5, RZ ;  /* 0x8000000504057210 */ /* 0x000fe20007ffe0ff */
[----:B------:R-:W-:Y:S02]  /*06a0*/  UIMAD UR8, UR8, UR4, UR13 ;  /* 0x00000004080872a4 */ /* 0x000fe4000f8e020d */
[----:B-1----:R-:W-:Y:S01]  /*06b0*/  @!UP0 ULEA UR6, UR7, UR6, 0x18 ;  /* 0x0000000607068291 */ /* 0x002fe2000f8ec03f */
[----:B------:R-:W-:-:S03]  /*06c0*/  UMOV UR4, 0x20 ;  /* 0x0000002000047882 */ /* 0x000fc60000000000 */
[----:B------:R-:W-:Y:S01]  /*06d0*/  ISETP.NE.AND P3, PT, R5, UR8, PT ;  /* 0x0000000805007c0c */ /* 0x000fe2000bf65270 */
[----:B------:R-:W-:-:S04]  /*06e0*/  @!UP0 UIADD3 UR4, -UR4, 0x100000, URZ ;  /* 0x0010000004048890 */ /* 0x000fc8000fffe13f */
[----:B------:R-:W-:Y:S02]  /*06f0*/  @!UP0 USHF.L.U32 UR5, UR4, 0xb, URZ ;  /* 0x0000000b04058899 */ /* 0x000fe4000800063f */
[----:B------:R-:W-:Y:S01]  /*0700*/  @!UP0 USHF.L.U32 UR4, UR4, 0x1, URZ ;  /* 0x0000000104048899 */ /* 0x000fe2000800063f */
[----:B------:R-:W-:Y:S01]  /*0710*/  VOTEU.ALL UP0, P0 ;  /* 0x00000000003f7886 */ /* 0x000fe20000000000 */
[----:B------:R-:W-:Y:S01]  /*0720*/  UIADD3 UR12, -UR12, URZ, URZ ;  /* 0x0000003f0c0c7290 */ /* 0x000fe2000fffe13f */
[----:B------:R-:W-:-:S04]  /*0730*/  LOP3.LUT P0, RZ, R3, 0x7, RZ, 0xc0, !PT ;  /* 0x0000000703ff7812 */ /* 0x000fc8000780c0ff */
[----:B------:R-:W-:Y:S02]  /*0740*/  ISETP.LT.U32.AND P0, PT, R155, 0x8, !P0 ;  /* 0x000000089b00780c */ /* 0x000fe40004701070 */
[----:B------:R-:W-:Y:S01]  /*0750*/  @P3 SHF.R.S32.HI R0, RZ, 0x1f, R155 ;  /* 0x0000001fff003819 */ /* 0x000fe2000001149b */
[----:B------:R-:W0:Y:S02]  /*0760*/  FENCE.VIEW.ASYNC.S ;  /* 0x00000000000073c6 */ /* 0x000e240000000000 */
[----:B0-----:R-:W0:Y:S01]  /*0770*/  @!UP0 SYNCS.EXCH.64 URZ, [UR6+0x40], UR4 ;  /* 0x00004004063f85b2 */ /* 0x001e220008000100 */
[----:B------:R-:W-:-:S04]  /*0780*/  @P3 LEA.HI R0, R0, R155, RZ, 0x2 ;  /* 0x0000009b00003211 */ /* 0x000fc800078f10ff */
[----:B------:R-:W-:Y:S01]  /*0790*/  @P3 SHF.R.S32.HI R0, RZ, 0x2, R0 ;  /* 0x00000002ff003819 */ /* 0x000fe20000011400 */
[----:B------:R1:W2:Y:S01]  /*07a0*/  @!UP1 SYNCS.EXCH.64 URZ, [UR6+0x48], UR4 ;  /* 0x00004804063f95b2 */ /* 0x0002a20008000100 */
[----:B------:R-:W-:Y:S01]  /*07b0*/  NOP ;  /* 0x0000000000007918 */ /* 0x000fe20000000000 */
[----:B-1----:R-:W-:-:S06]  /*07c0*/  UIMAD UR4, UR11, UR12, UR10 ;  /* 0x0000000c0b0472a4 */ /* 0x002fcc000f8e020a */
[----:B------:R-:W-:Y:S02]  /*07d0*/  @P3 ISETP.NE.AND P4, PT, R0, UR4, PT ;  /* 0x0000000400003c0c */ /* 0x000fe4000bf85270 */
[----:B------:R-:W-:Y:S02]  /*07e0*/  SEL R0, RZ, 0x1, !P0 ;  /* 0x00000001ff007807 */ /* 0x000fe40004000000 */
[----:B------:R-:W-:-:S04]  /*07f0*/  @P3 SEL R19, RZ, 0x1, P4 ;  /* 0x00000001ff133807 */ /* 0x000fc80002000000 */
[----:B------:R-:W-:Y:S01]  /*0800*/  LOP3.LUT R19, R19, R0, RZ, 0xc0, !PT ;  /* 0x0000000013137212 */ /* 0x000fe200078ec0ff */
[----:B------:R-:W-:Y:S06]  /*0810*/  @!P2 BRA `(.L_x_3) ;  /* 0x000000000008a947 */ /* 0x000fec0003800000 */
[----:B0-234-:R-:W-:Y:S01]  /*0820*/  UCGABAR_ARV ;  /* 0x00000000000079c7 */ /* 0x01dfe20008000000 */
[----:B------:R-:W-:Y:S05]  /*0830*/  BRA `(.L_x_4) ;  /* 0x0000000000047947 */ /* 0x000fea0003800000 */
.L_x_3:
[----:B0-234-:R-:W-:Y:S01]  /*0840*/  NOP ;  /* 0x0000000000007918 */ /* 0x01dfe20000000000 */
.L_x_4:
[----:B------:R-:W-:Y:S01]  /*0850*/  ULDC UR4, c[0x0][0x65c] ;  /* 0x0001970000047ab9 */ /* 0x000fe20000000800 */
[----:B------:R-:W-:Y:S01]  /*0860*/  UMOV UR5, URZ ;  /* 0x0000003f00057c82 */ /* 0x000fe20008000000 */
[----:B------:R-:W-:-:S03]  /*0870*/  UISETP.NE.AND UP0, UPT, UR4, 0x1, UPT ;  /* 0x000000010400788c */ /* 0x000fc6000bf05270 */
[----:B------:R-:W-:Y:S01]  /*0880*/  UMOV UR4, UR13 ;  /* 0x0000000d00047c82 */ /* 0x000fe20008000000 */
[----:B------:R-:W-:Y:S02]  /*0890*/  UP2UR UR46, UPR, URZ, 0x1 ;  /* 0x000000013f2e7883 */ /* 0x000fe40008000000 */
[----:B------:R-:W-:Y:S02]  /*08a0*/  PLOP3.LUT P0, PT, PT, PT, UP0, 0x80, 0x0 ;  /* 0x000000000000781c */ /* 0x000fe40003f0f008 */
[----:B------:R-:W-:Y:S02]  /*08b0*/  PLOP3.LUT P3, PT, PT, PT, UP0, 0x80, 0x0 ;  /* 0x000000000000781c */ /* 0x000fe40003f6f008 */
[----:B------:R-:W-:Y:S01]  /*08c0*/  PLOP3.LUT P5, PT, PT, PT, UP0, 0x80, 0x0 ;  /* 0x000000000000781c */ /* 0x000fe20003faf008 */
[----:B------:R-:W-:Y:S01]  /*08d0*/  @UP0 ULDC UR14, c[0x0][0x10] ;  /* 0x00000400000e0ab9 */ /* 0x000fe20000000800 */
[----:B------:R-:W-:Y:S01]  /*08e0*/  @UP0 UMOV UR6, UR10 ;  /* 0x0000000a00060c82 */ /* 0x000fe20008000000 */
[----:B------:R-:W-:Y:S01]  /*08f0*/  @UP0 UMOV UR7, URZ ;  /* 0x0000003f00070c82 */ /* 0x000fe20008000000 */
[----:B------:R-:W-:Y:S01]  /*0900*/  PLOP3.LUT P4, PT, PT, PT, UP0, 0x80, 0x0 ;  /* 0x000000000000781c */ /* 0x000fe20003f8f008 */
[----:B------:R-:W-:-:S03]  /*0910*/  @UP0 UIMAD.WIDE.U32 UR14, UR13, UR14, UR6 ;  /* 0x0000000e0d0e02a5 */ /* 0x000fc6000f8e0006 */
[----:B------:R-:W-:Y:S01]  /*0920*/  @!UP0 ULDC UR7, c[0x0][0xc] ;  /* 0x0000030000078ab9 */ /* 0x000fe20000000800 */
[----:B------:R-:W-:Y:S01]  /*0930*/  @UP0 UMOV UR6, URZ ;  /* 0x0000003f00060c82 */ /* 0x000fe20008000000 */
[----:B------:R-:W-:Y:S01]  /*0940*/  @!UP0 UIMAD.WIDE.U32 UR4, UR10, UR7, UR4 ;  /* 0x000000070a0482a5 */ /* 0x000fe2000f8e0004 */
[----:B------:R-:W-:Y:S01]  /*0950*/  MOV R2, UR14 ;  /* 0x0000000e00027c02 */ /* 0x000fe20008000f00 */
[----:B------:R-:W-:Y:S02]  /*0960*/  @UP0 UIADD3 UR6, UR15, UR6, URZ ;  /* 0x000000060f060290 */ /* 0x000fe4000fffe03f */
[----:B------:R-:W-:Y:S02]  /*0970*/  IMAD.U32 R3, RZ, RZ, UR15 ;  /* 0x0000000fff037e24 */ /* 0x000fe4000f8e00ff */
[----:B------:R-:W-:Y:S01]  /*0980*/  IMAD.U32 R5, RZ, RZ, UR5 ;  /* 0x00000005ff057e24 */ /* 0x000fe2000f8e00ff */
[----:B------:R-:W-:Y:S01]  /*0990*/  MOV R4, UR4 ;  /* 0x0000000400047c02 */ /* 0x000fe20008000f00 */
[----:B------:R-:W-:Y:S01]  /*09a0*/  @P0 IMAD.MOV.U32 R7, RZ, RZ, R2 ;  /* 0x000000ffff070224 */ /* 0x000fe200078e0002 */
[----:B------:R-:W-:Y:S01]  /*09b0*/  @P3 MOV R6, UR6 ;  /* 0x0000000600063c02 */ /* 0x000fe20008000f00 */
[----:B------:R-:W-:Y:S01]  /*09c0*/  IMAD.U32 R2, RZ, RZ, UR4 ;  /* 0x00000004ff027e24 */ /* 0x000fe2000f8e00ff */
[----:B------:R-:W-:Y:S01]  /*09d0*/  @!P5 MOV R6, R5 ;  /* 0x000000050006d202 */ /* 0x000fe20000000f00 */
[----:B------:R-:W-:-:S02]  /*09e0*/  IMAD.U32 R3, RZ, RZ, UR5 ;  /* 0x00000005ff037e24 */ /* 0x000fc4000f8e00ff */
[----:B------:R-:W-:Y:S02]  /*09f0*/  @!P4 IMAD.MOV.U32 R7, RZ, RZ, R2 ;  /* 0x000000ffff07c224 */ /* 0x000fe400078e0002 */
[----:B------:R0:W-:Y:S04]  /*0a00*/  STL [R1+0x200], R6 ;  /* 0x0002000601007387 */ /* 0x0001e80000100800 */
[----:B------:R0:W-:Y:S01]  /*0a10*/  STL [R1+0x204], R7 ;  /* 0x0002040701007387 */ /* 0x0001e20000100800 */
[----:B------:R-:W-:Y:S05]  /*0a20*/  @!P2 BRA `(.L_x_5) ;  /* 0x00000000000ca947 */ /* 0x000fea0003800000 */
[----:B------:R-:W-:Y:S01]  /*0a30*/  UCGABAR_WAIT ;  /* 0x0000000000007dc7 */ /* 0x000fe20008000000 */
[----:B------:R-:W-:Y:S01]  /*0a40*/  CCTL.IVALL ;  /* 0x00000000ff00798f */ /* 0x000fe20002000000 */
[----:B------:R-:W-:Y:S05]  /*0a50*/  BRA `(.L_x_6) ;  /* 0x0000000000047947 */ /* 0x000fea0003800000 */
.L_x_5:
[----:B------:R-:W-:Y:S06]  /*0a60*/  BAR.SYNC.DEFER_BLOCKING 0x0 ;  /* 0x0000000000007b1d */ /* 0x000fec0000010000 */
.L_x_6:
[----:B------:R-:W-:Y:S05]  /*0a70*/  @!P1 BRA `(.L_x_7) ;  /* 0x0000016400409947 */ /* 0x000fea0003800000 */
[----:B------:R-:W-:-:S06]  /*0a80*/  UISETP.GT.U32.AND UP0, UPT, UR16, 0x1, UPT ;  /* 0x000000011000788c */ /* 0x000fcc000bf04070 */
[----:B------:R-:W-:-:S13]  /*0a90*/  PLOP3.LUT P0, PT, PT, PT, UP0, 0x80, 0x0 ;  /* 0x000000000000781c */ /* 0x000fda0003f0f008 */
[----:B------:R-:W-:Y:S05]  /*0aa0*/  @P0 EXIT ;  /* 0x000000000000094d */ /* 0x000fea0003800000 */
[----:B------:R-:W-:Y:S01]  /*0ab0*/  ULDC.64 UR4, c[0x0][0x650] ;  /* 0x0001940000047ab9 */ /* 0x000fe20000000a00 */
[----:B------:R-:W-:Y:S01]  /*0ac0*/  UMOV UR41, 0xffffffff ;  /* 0xffffffff00297882 */ /* 0x000fe20000000000 */
[----:B------:R-:W-:Y:S01]  /*0ad0*/  ISETP.GE.U32.AND P0, PT, R7, UR4, PT ;  /* 0x0000000407007c0c */ /* 0x000fe2000bf06070 */
[----:B------:R-:W-:Y:S01]  /*0ae0*/  UMOV UR42, 0xffffffff ;  /* 0xffffffff002a7882 */ /* 0x000fe20000000000 */
[----:B------:R-:W-:Y:S01]  /*0af0*/  UMOV UR43, 0xffffffff ;  /* 0xffffffff002b7882 */ /* 0x000fe20000000000 */
[----:B------:R-:W-:Y:S02]  /*0b00*/  PRMT R0, RZ, 0x7610, R0 ;  /* 0x00007610ff007816 */ /* 0x000fe40000000000 */
[----:B------:R-:W-:-:S13]  /*0b10*/  ISETP.GE.U32.AND.EX P0, PT, R6, UR5, PT, P0 ;  /* 0x0000000506007c0c */ /* 0x000fda000bf06100 */
[----:B------:R-:W-:Y:S05]  /*0b20*/  @P0 BRA `(.L_x_8) ;  /* 0x0000000400480947 */ /* 0x000fea0003800000 */
[----:B------:R-:W-:Y:S01]  /*0b30*/  ULDC.64 UR16, c[0x0][0x628] ;  /* 0x00018a0000107ab9 */ /* 0x000fe20000000a00 */
[C---:B------:R-:W-:Y:S01]  /*0b40*/  R2UR UR19, R7.reuse ;  /* 0x00000000071372ca */ /* 0x040fe200000e0000 */
[----:B------:R-:W-:Y:S01]  /*0b50*/  ULDC UR18, c[0x0][0x630] ;  /* 0x00018c0000127ab9 */ /* 0x000fe20000000800 */
[----:B------:R-:W-:Y:S02]  /*0b60*/  ISETP.NE.U32.AND P0, PT, RZ, UR16, PT ;  /* 0x00000010ff007c0c */ /* 0x000fe4000bf05070 */
[----:B------:R-:W-:Y:S02]  /*0b70*/  R2UR UR4, R7 ;  /* 0x00000000070472ca */ /* 0x000fe400000e0000 */
[----:B------:R-:W-:Y:S02]  /*0b80*/  ISETP.NE.AND.EX P0, PT, RZ, UR17, PT, P0 ;  /* 0x00000011ff007c0c */ /* 0x000fe4000bf05300 */
[----:B------:R-:W-:-:S11]  /*0b90*/  R2UR UR5, R6 ;  /* 0x00000000060572ca */ /* 0x000fd600000e0000 */
[----:B------:R-:W-:Y:S05]  /*0ba0*/  @!P0 BRA `(.L_x_9) ;  /* 0x0000000000308947 */ /* 0x000fea0003800000 */
[----:B------:R-:W-:Y:S01]  /*0bb0*/  R2UR UR4, R7 ;  /* 0x00000000070472ca */ /* 0x000fe200000e0000 */
[----:B------:R-:W-:Y:S01]  /*0bc0*/  ULDC UR9, c[0x0][0x634] ;  /* 0x00018d0000097ab9 */ /* 0x000fe20000000800 */
[----:B------:R-:W-:-:S11]  /*0bd0*/  R2UR UR13, R6 ;  /* 0x00000000060d72ca */ /* 0x000fd600000e0000 */
[----:B------:R-:W-:-:S04]  /*0be0*/  UIADD3 UR9, UP0, UR4, UR9, URZ ;  /* 0x0000000904097290 */ /* 0x000fc8000ff1e03f */
[----:B------:R-:W-:-:S04]  /*0bf0*/  UIADD3.X UR13, URZ, UR13, URZ, UP0, !UPT ;  /* 0x0000000d3f0d7290 */ /* 0x000fc800087fe43f */
[----:B------:R-:W-:-:S04]  /*0c00*/  UIMAD.WIDE.U32 UR4, UR13, UR16, URZ ;  /* 0x000000100d0472a5 */ /* 0x000fc8000f8e003f */
[----:B------:R-:W-:Y:S02]  /*0c10*/  UIMAD.WIDE.U32 UR6, UP0, UR9, UR17, UR4 ;  /* 0x00000011090672a5 */ /* 0x000fe4000f800004 */
[----:B------:R-:W-:Y:S02]  /*0c20*/  UIMAD.WIDE.U32 UR4, UR9, UR16, URZ ;  /* 0x00000010090472a5 */ /* 0x000fe4000f8e003f */
[----:B------:R-:W-:Y:S02]  /*0c30*/  UIADD3.X UR15, URZ, URZ, URZ, UP0, !UPT ;  /* 0x0000003f3f0f7290 */ /* 0x000fe400087fe43f */
[----:B------:R-:W-:Y:S01]  /*0c40*/  UIADD3 URZ, UP0, UR5, UR6, URZ ;  /* 0x00000006053f7290 */ /* 0x000fe2000ff1e03f */
[----:B------:R-:W-:-:S03]  /*0c50*/  UMOV UR14, UR7 ;  /* 0x00000007000e7c82 */ /* 0x000fc60008000000 */
[----:B------:R-:W-:-:S12]  /*0c60*/  UIMAD.WIDE.U32.X UR4, UR13, UR17, UR14, UP0 ;  /* 0x000000110d0472a5 */ /* 0x000fd800080e040e */
.L_x_9:
[----:B------:R-:W-:Y:S01]  /*0c70*/  USHF.R.U64 UR43, UR4, UR18, UR5 ;  /* 0x00000012042b7299 */ /* 0x000fe20008001205 */
[----:B------:R-:W-:Y:S01]  /*0c80*/  R2UR UR7, R6 ;  /* 0x00000000060772ca */ /* 0x000fe200000e0000 */
[----:B------:R-:W-:Y:S02]  /*0c90*/  USHF.R.U32.HI UR4, URZ, UR18, UR5 ;  /* 0x000000123f047299 */ /* 0x000fe40008011605 */
[----:B------:R-:W-:Y:S01]  /*0ca0*/  UIADD3 UR5, UP0, URZ, -UR43, URZ ;  /* 0x8000002b3f057290 */ /* 0x000fe2000ff1e03f */
[----:B------:R-:W-:Y:S01]  /*0cb0*/  ULDC.64 UR14, c[0x0][0x620] ;  /* 0x00018800000e7ab9 */ /* 0x000fe20000000a00 */
[----:B------:R-:W-:Y:S02]  /*0cc0*/  UMOV UR6, UR19 ;  /* 0x0000001300067c82 */ /* 0x000fe40008000000 */
[----:B------:R-:W-:Y:S01]  /*0cd0*/  UIADD3.X UR4, URZ, ~UR4, URZ, UP0, !UPT ;  /* 0x800000043f047290 */ /* 0x000fe200087fe43f */
[----:B------:R-:W-:Y:S01]  /*0ce0*/  ULDC UR9, c[0x0][0x618] ;  /* 0x0001860000097ab9 */ /* 0x000fe20000000800 */
[----:B------:R-:W-:-:S02]  /*0cf0*/  UIMAD UR12, UR11, UR12, UR10 ;  /* 0x0000000c0b0c72a4 */ /* 0x000fc4000f8e020a */
[----:B------:R-:W-:Y:S02]  /*0d00*/  UIMAD UR4, UR4, UR14, URZ ;  /* 0x0000000e040472a4 */ /* 0x000fe4000f8e023f */
[----:B------:R-:W-:Y:S02]  /*0d10*/  UIMAD.WIDE.U32 UR6, UR5, UR14, UR6 ;  /* 0x0000000e050672a5 */ /* 0x000fe4000f8e0006 */
[----:B------:R-:W-:Y:S01]  /*0d20*/  UIMAD UR4, UR5, UR15, UR4 ;  /* 0x0000000f050472a4 */ /* 0x000fe2000f8e0204 */
[----:B------:R-:W-:Y:S01]  /*0d30*/  ULDC UR10, c[0x0][0x608] ;  /* 0x00018200000a7ab9 */ /* 0x000fe20000000800 */
[----:B------:R-:W-:Y:S02]  /*0d40*/  ULDC UR18, c[0x0][0x658] ;  /* 0x0001960000127ab9 */ /* 0x000fe40000000800 */
[----:B------:R-:W-:Y:S01]  /*0d50*/  UIADD3 UR7, UR7, UR4, URZ ;  /* 0x0000000407077290 */ /* 0x000fe2000fffe03f */
[----:B------:R-:W-:Y:S02]  /*0d60*/  UMOV UR11, 0xffffffff ;  /* 0xffffffff000b7882 */ /* 0x000fe40000000000 */
[----:B------:R-:W-:Y:S01]  /*0d70*/  ULDC.64 UR4, c[0x0][0x640] ;  /* 0x0001900000047ab9 */ /* 0x000fe20000000a00 */
[----:B------:R-:W-:Y:S01]  /*0d80*/  USHF.R.U64 UR16, UR6, UR9, UR7 ;  /* 0x0000000906107299 */ /* 0x000fe20008001207 */
[----:B------:R-:W-:Y:S01]  /*0d90*/  ISETP.NE.U32.AND P0, PT, RZ, UR4, PT ;  /* 0x00000004ff007c0c */ /* 0x000fe2000bf05070 */
[----:B------:R-:W-:-:S02]  /*0da0*/  USHF.R.U32.HI UR7, URZ, UR9, UR7 ;  /* 0x000000093f077299 */ /* 0x000fc40008011607 */
[----:B------:R-:W-:Y:S01]  /*0db0*/  USHF.L.U32 UR6, UR11, UR18, URZ ;  /* 0x000000120b067299 */ /* 0x000fe2000800063f */
[----:B------:R-:W-:Y:S01]  /*0dc0*/  ISETP.NE.AND.EX P0, PT, RZ, UR5, PT, P0 ;  /* 0x00000005ff007c0c */ /* 0x000fe2000bf05300 */
[----:B------:R-:W-:Y:S02]  /*0dd0*/  USHF.R.U64 UR22, UR16, UR10, UR7 ;  /* 0x0000000a10167299 */ /* 0x000fe40008001207 */
[----:B------:R-:W-:Y:S02]  /*0de0*/  USHF.R.U32.HI UR7, URZ, UR10, UR7 ;  /* 0x0000000a3f077299 */ /* 0x000fe40008011607 */
[----:B------:R-:W-:Y:S02]  /*0df0*/  UISETP.NE.AND UP1, UPT, UR46, URZ, UPT ;  /* 0x0000003f2e00728c */ /* 0x000fe4000bf25270 */
[----:B------:R-:W-:Y:S01]  /*0e00*/  USHF.R.U64 UR23, UR22, UR18, UR7 ;  /* 0x0000001216177299 */ /* 0x000fe20008001207 */
[----:B------:R-:W-:Y:S01]  /*0e10*/  ULDC UR17, c[0x0][0x600] ;  /* 0x0001800000117ab9 */ /* 0x000fe20000000800 */
[----:B------:R-:W-:-:S02]  /*0e20*/  ULOP3.LUT UR13, URZ, UR6, URZ, 0x33, !UPT ;  /* 0x000000063f0d7292 */ /* 0x000fc4000f8e333f */
[----:B------:R-:W-:Y:S02]  /*0e30*/  UIADD3 UR15, UR17, -0x1, URZ ;  /* 0xffffffff110f7890 */ /* 0x000fe4000fffe03f */
[----:B------:R-:W-:Y:S02]  /*0e40*/  USEL UR12, UR8, UR12, !UP1 ;  /* 0x0000000c080c7287 */ /* 0x000fe4000c800000 */
[----:B------:R-:W-:Y:S01]  /*0e50*/  USHF.R.U32.HI UR7, URZ, UR18, UR7 ;  /* 0x000000123f077299 */ /* 0x000fe20008011607 */
[----:B------:R-:W-:Y:S01]  /*0e60*/  ULDC UR19, c[0x0][0x648] ;  /* 0x0001920000137ab9 */ /* 0x000fe20000000800 */
[----:B------:R-:W-:Y:S01]  /*0e70*/  ULDC UR20, c[0x0][0x638] ;  /* 0x00018e0000147ab9 */ /* 0x000fe20000000800 */
[----:B------:R-:W-:Y:S01]  /*0e80*/  UMOV UR21, 0x1 ;  /* 0x0000000100157882 */ /* 0x000fe20000000000 */
[----:B------:R-:W-:Y:S01]  /*0e90*/  UMOV UR6, UR23 ;  /* 0x0000001700067c82 */ /* 0x000fe20008000000 */
[----:B------:R-:W-:Y:S07]  /*0ea0*/  @!P0 BRA `(.L_x_10) ;  /* 0x0000000000308947 */ /* 0x000fee0003800000 */
[----:B------:R-:W-:Y:S02]  /*0eb0*/  ULDC UR10, c[0x0][0x64c] ;  /* 0x00019300000a7ab9 */ /* 0x000fe40000000800 */
        /* <DEDUP_REMOVED lines=8> */
[----:B------:R-:W-:-:S07]  /*0f40*/  UIMAD.WIDE.U32.X UR4, UR14, UR5, UR10, UP0 ;  /* 0x000000050e0472a5 */ /* 0x000fce00080e040a */
[----:B------:R-:W-:Y:S01]  /*0f50*/  UMOV UR6, UR4 ;  /* 0x0000000400067c82 */ /* 0x000fe20008000000 */
[----:B------:R-:W-:-:S05]  /*0f60*/  UMOV UR7, UR5 ;  /* 0x0000000500077c82 */ /* 0x000fca0008000000 */
.L_x_10:
[----:B------:R-:W-:Y:S01]  /*0f70*/  USHF.R.U64 UR5, UR6, UR19, UR7 ;  /* 0x0000001306057299 */ /* 0x000fe20008001207 */
[----:B------:R-:W-:Y:S01]  /*0f80*/  IMAD.MOV.U32 R0, RZ, RZ, 0x1 ;  /* 0x00000001ff007424 */ /* 0x000fe200078e00ff */
[----:B------:R-:W-:Y:S02]  /*0f90*/  USHF.L.U32 UR4, UR21, UR18, URZ ;  /* 0x0000001215047299 */ /* 0x000fe4000800063f */
[----:B------:R-:W-:Y:S02]  /*0fa0*/  ULOP3.LUT UR13, UR22, UR13, URZ, 0xc0, !UPT ;  /* 0x0000000d160d7292 */ /* 0x000fe4000f8ec03f */
[----:B------:R-:W-:Y:S02]  /*0fb0*/  UIADD3 UR6, -UR5, URZ, URZ ;  /* 0x0000003f05067290 */ /* 0x000fe4000fffe13f */
[----:B------:R-:W-:Y:S02]  /*0fc0*/  UIMAD UR13, UR4, UR5, UR13 ;  /* 0x00000005040d72a4 */ /* 0x000fe4000f8e020d */
[----:B------:R-:W-:-:S02]  /*0fd0*/  ULOP3.LUT UR15, UR16, UR15, URZ, 0xc0, !UPT ;  /* 0x0000000f100f7292 */ /* 0x000fc4000f8ec03f */
[----:B------:R-:W-:Y:S01]  /*0fe0*/  UIMAD UR4, UR6, UR20, UR23 ;  /* 0x00000014060472a4 */ /* 0x000fe2000f8e0217 */
[----:B------:R-:W-:Y:S01]  /*0ff0*/  ULDC UR5, c[0x0][0x610] ;  /* 0x0001840000057ab9 */ /* 0x000fe20000000800 */
[----:B------:R-:W-:Y:S02]  /*1000*/  UISETP.NE.AND UP0, UPT, UR46, URZ, UPT ;  /* 0x0000003f2e00728c */ /* 0x000fe4000bf05270 */
[----:B------:R-:W-:Y:S02]  /*1010*/  UIMAD UR12, UR13, UR5, UR12 ;  /* 0x000000050d0c72a4 */ /* 0x000fe4000f8e020c */
[----:B------:R-:W-:-:S04]  /*1020*/  UIMAD UR4, UR4, UR17, UR15 ;  /* 0x00000011040472a4 */ /* 0x000fc8000f8e020f */
[----:B------:R-:W-:Y:S02]  /*1030*/  USEL UR42, UR4, UR12, !UP0 ;  /* 0x0000000c042a7287 */ /* 0x000fe4000c000000 */
[----:B------:R-:W-:-:S12]  /*1040*/  USEL UR41, UR12, UR4, !UP0 ;  /* 0x000000040c297287 */ /* 0x000fd8000c000000 */
.L_x_8:
[----:B------:R-:W-:-:S08]  /*1050*/  NOP ;  /* 0x0000000000007918 */ /* 0x000fd00000000000 */
[----:B------:R-:W1:Y:S02]  /*1060*/  USETMAXREG.TRY_ALLOC.CTAPOOL UP0, 0xf0 ;  /* 0x000000f0000079c8 */ /* 0x000e640008000600 */
[----:B-1----:R-:W-:-:S13]  /*1070*/  PLOP3.LUT P0, PT, PT, PT, UP0, 0x80, 0x0 ;  /* 0x000000000000781c */ /* 0x002fda0003f0f008 */
[----:B------:R-:W-:Y:S05]  /*1080*/  @!P0 BRA `(.L_x_8) ;  /* 0xfffffffc00f08947 */ /* 0x000fea000383ffff */
[----:B------:R-:W-:Y:S01]  /*1090*/  ULDC.64 UR4, c[0x0][0x598] ;  /* 0x0001660000047ab9 */ /* 0x000fe20000000a00 */
[----:B------:R-:W-:Y:S01]  /*10a0*/  ULDC.64 UR36, c[0x0][0x208] ;  /* 0x0000820000247ab9 */ /* 0x000fe20000000a00 */
[----:B------:R-:W-:-:S04]  /*10b0*/  ISETP.NE.U32.AND P0, PT, RZ, UR4, PT ;  /* 0x00000004ff007c0c */ /* 0x000fc8000bf05070 */
[----:B------:R-:W-:-:S13]  /*10c0*/  ISETP.NE.AND.EX P0, PT, RZ, UR5, PT, P0 ;  /* 0x00000005ff007c0c */ /* 0x000fda000bf05300 */
[----:B------:R-:W-:Y:S05]  /*10d0*/  @!P0 BRA `(.L_x_11) ;  /* 0x00000000001c8947 */ /* 0x000fea0003800000 */
[----:B------:R-:W1:Y:S02]  /*10e0*/  LDC.64 R2, c[0x0][0x598] ;  /* 0x00016600ff027b82 */ /* 0x000e640000000a00 */
[----:B-1----:R-:W2:Y:S02]  /*10f0*/  LDG.E.64 R2, desc[UR36][R2.64] ;  /* 0x0000002402027981 */ /* 0x002ea4000c1e1b00 */
[----:B--2---:R-:W-:-:S04]  /*1100*/  ISETP.NE.U32.AND P0, PT, R2, RZ, PT ;  /* 0x000000ff0200720c */ /* 0x004fc80003f05070 */
[----:B------:R-:W-:-:S13]  /*1110*/  ISETP.NE.AND.EX P0, PT, R3, RZ, PT, P0 ;  /* 0x000000ff0300720c */ /* 0x000fda0003f05300 */
[----:B------:R-:W-:Y:S05]  /*1120*/  @!P0 BRA `(.L_x_11) ;  /* 0x0000000000088947 */ /* 0x000fea0003800000 */
[----:B------:R1:W5:Y:S01]  /*1130*/  LD.E R17, desc[UR36][R2.64] ;  /* 0x0000002402117980 */ /* 0x000362000c101900 */
[----:B------:R-:W-:Y:S05]  /*1140*/  BRA `(.L_x_12) ;  /* 0x0000000000247947 */ /* 0x000fea0003800000 */
.L_x_11:
[----:B------:R-:W-:Y:S02]  /*1150*/  ULDC.64 UR4, c[0x0][0x588] ;  /* 0x0001620000047ab9 */ /* 0x000fe40000000a00 */
[----:B------:R-:W-:-:S04]  /*1160*/  ISETP.NE.U32.AND P0, PT, RZ, UR4, PT ;  /* 0x00000004ff007c0c */ /* 0x000fc8000bf05070 */
[----:B------:R-:W-:-:S13]  /*1170*/  ISETP.NE.AND.EX P0, PT, RZ, UR5, PT, P0 ;  /* 0x00000005ff007c0c */ /* 0x000fda000bf05300 */
[----:B------:R-:W-:Y:S05]  /*1180*/  @!P0 BRA `(.L_x_13) ;  /* 0x00000000000c8947 */ /* 0x000fea0003800000 */
[----:B------:R-:W1:Y:S02]  /*1190*/  LDC.64 R2, c[0x0][0x588] ;  /* 0x00016200ff027b82 */ /* 0x000e640000000a00 */
[----:B-1----:R2:W5:Y:S01]  /*11a0*/  LDG.E R17, desc[UR36][R2.64] ;  /* 0x0000002402117981 */ /* 0x002562000c1e1900 */
[----:B------:R-:W-:Y:S05]  /*11b0*/  BRA `(.L_x_12) ;  /* 0x0000000000087947 */ /* 0x000fea0003800000 */
.L_x_13:
[----:B------:R-:W-:Y:S02]  /*11c0*/  ULDC UR4, c[0x0][0x580] ;  /* 0x0001600000047ab9 */ /* 0x000fe40000000800 */
[----:B------:R-:W-:-:S07]  /*11d0*/  IMAD.U32 R17, RZ, RZ, UR4 ;  /* 0x00000004ff117e24 */ /* 0x000fce000f8e00ff */
.L_x_12:
[----:B------:R-:W-:Y:S02]  /*11e0*/  ULDC.64 UR4, c[0x0][0x5a0] ;  /* 0x0001680000047ab9 */ /* 0x000fe40000000a00 */
[----:B------:R-:W-:-:S04]  /*11f0*/  ISETP.NE.U32.AND P0, PT, RZ, UR4, PT ;  /* 0x00000004ff007c0c */ /* 0x000fc8000bf05070 */
[----:B------:R-:W-:-:S13]  /*1200*/  ISETP.NE.AND.EX P0, PT, RZ, UR5, PT, P0 ;  /* 0x00000005ff007c0c */ /* 0x000fda000bf05300 */
[----:B------:R-:W-:Y:S05]  /*1210*/  @!P0 BRA `(.L_x_14) ;  /* 0x00000000001c8947 */ /* 0x000fea0003800000 */
[----:B-12---:R-:W1:Y:S02]  /*1220*/  LDC.64 R2, c[0x0][0x5a0] ;  /* 0x00016800ff027b82 */ /* 0x006e640000000a00 */
[----:B-1----:R-:W2:Y:S02]  /*1230*/  LDG.E.64 R2, desc[UR36][R2.64] ;  /* 0x0000002402027981 */ /* 0x002ea4000c1e1b00 */
[----:B--2---:R-:W-:-:S04]  /*1240*/  ISETP.NE.U32.AND P0, PT, R2, RZ, PT ;  /* 0x000000ff0200720c */ /* 0x004fc80003f05070 */
[----:B------:R-:W-:-:S13]  /*1250*/  ISETP.NE.AND.EX P0, PT, R3, RZ, PT, P0 ;  /* 0x000000ff0300720c */ /* 0x000fda0003f05300 */
[----:B------:R-:W-:Y:S05]  /*1260*/  @!P0 BRA `(.L_x_14) ;  /* 0x0000000000088947 */ /* 0x000fea0003800000 */
[----:B------:R1:W5:Y:S01]  /*1270*/  LD.E R18, desc[UR36][R2.64] ;  /* 0x0000002402127980 */ /* 0x000362000c101900 */
[----:B------:R-:W-:Y:S05]  /*1280*/  BRA `(.L_x_15) ;  /* 0x0000000000247947 */ /* 0x000fea0003800000 */
.L_x_14:
[----:B------:R-:W-:Y:S02]  /*1290*/  ULDC.64 UR4, c[0x0][0x590] ;  /* 0x0001640000047ab9 */ /* 0x000fe40000000a00 */
[----:B------:R-:W-:-:S04]  /*12a0*/  ISETP.NE.U32.AND P0, PT, RZ, UR4, PT ;  /* 0x00000004ff007c0c */ /* 0x000fc8000bf05070 */
[----:B------:R-:W-:-:S13]  /*12b0*/  ISETP.NE.AND.EX P0, PT, RZ, UR5, PT, P0 ;  /* 0x00000005ff007c0c */ /* 0x000fda000bf05300 */
[----:B------:R-:W-:Y:S05]  /*12c0*/  @!P0 BRA `(.L_x_16) ;  /* 0x00000000000c8947 */ /* 0x000fea0003800000 */
[----:B-12---:R-:W1:Y:S02]  /*12d0*/  LDC.64 R2, c[0x0][0x590] ;  /* 0x00016400ff027b82 */ /* 0x006e640000000a00 */
[----:B-1----:R2:W5:Y:S01]  /*12e0*/  LDG.E R18, desc[UR36][R2.64] ;  /* 0x0000002402127981 */ /* 0x002562000c1e1900 */
[----:B------:R-:W-:Y:S05]  /*12f0*/  BRA `(.L_x_15) ;  /* 0x0000000000087947 */ /* 0x000fea0003800000 */
.L_x_16:
[----:B------:R-:W-:Y:S02]  /*1300*/  ULDC UR4, c[0x0][0x584] ;  /* 0x0001610000047ab9 */ /* 0x000fe40000000800 */
[----:B------:R-:W-:-:S07]  /*1310*/  MOV R18, UR4 ;  /* 0x0000000400127c02 */ /* 0x000fce0008000f00 */
.L_x_15:
[----:B------:R-:W-:-:S13]  /*1320*/  LOP3.LUT P0, RZ, R0, 0xff, RZ, 0xc0, !PT ;  /* 0x000000ff00ff7812 */ /* 0x000fda000780c0ff */
[----:B------:R-:W-:Y:S05]  /*1330*/  @!P0 EXIT ;  /* 0x000000000000894d */ /* 0x000fea0003800000 */
[----:B------:R-:W-:Y:S01]  /*1340*/  ULDC UR4, c[0x0][0x28c] ;  /* 0x0000a30000047ab9 */ /* 0x000fe20000000800 */
[----:B------:R-:W-:Y:S01]  /*1350*/  UMOV UR38, URZ ;  /* 0x0000003f00267c82 */ /* 0x000fe20008000000 */
[----:B------:R-:W-:Y:S01]  /*1360*/  UIADD3 UR4, UR4, 0x7f, URZ ;  /* 0x0000007f04047890 */ /* 0x000fe2000fffe03f */
[----:B------:R-:W-:-:S03]  /*1370*/  UMOV UR39, URZ ;  /* 0x0000003f00277c82 */ /* 0x000fc60008000000 */
[----:B------:R-:W-:-:S04]  /*1380*/  USHF.R.S32.HI UR5, URZ, 0x1f, UR4 ;  /* 0x0000001f3f057899 */ /* 0x000fc80008011404 */
[----:B------:R-:W-:-:S04]  /*1390*/  ULEA.HI UR5, UR5, UR4, URZ, 0x7 ;  /* 0x0000000405057291 */ /* 0x000fc8000f8f383f */
[----:B------:R-:W-:-:S12]  /*13a0*/  USHF.R.S32.HI UR44, URZ, 0x7, UR5 ;  /* 0x000000073f2c7899 */ /* 0x000fd80008011405 */
.L_x_552:
[----:B------:R-:W3:Y:S01]  /*13b0*/  S2R R0, SR_TID.X ;  /* 0x0000000000007919 */ /* 0x000ee20000002100 */
[----:B----4-:R-:W4:Y:S01]  /*13c0*/  S2UR UR7, SR_CgaCtaId ;  /* 0x00000000000779c3 */ /* 0x010f220000008800 */
[----:B------:R-:W-:Y:S02]  /*13d0*/  UMOV UR6, 0x400 ;  /* 0x0000040000067882 */ /* 0x000fe40000000000 */
[----:B----4-:R-:W-:Y:S01]  /*13e0*/  ULEA UR6, UR7, UR6, 0x18 ;  /* 0x0000000607067291 */ /* 0x010fe2000f8ec03f */
[----:B---3--:R-:W-:-:S04]  /*13f0*/  LOP3.LUT R0, R0, 0x80, RZ, 0xc0, !PT ;  /* 0x0000008000007812 */ /* 0x008fc800078ec0ff */
[----:B------:R-:W-:-:S06]  /*1400*/  SHF.R.U32.HI R0, RZ, 0x7, R0 ;  /* 0x00000007ff007819 */ /* 0x000fcc0000011600 */
[----:B------:R-:W3:Y:S02]  /*1410*/  SHFL.IDX PT, R0, R0, RZ, 0x1f ;  /* 0x00001fff00007589 */ /* 0x000ee400000e0000 */
[----:B---3--:R-:W-:-:S13]  /*1420*/  R2UR UR4, R0 ;  /* 0x00000000000472ca */ /* 0x008fda00000e0000 */
[----:B------:R-:W-:-:S04]  /*1430*/  ULEA.HI UR5, UR4, UR4, URZ, 0x1 ;  /* 0x0000000404057291 */ /* 0x000fc8000f8f083f */
[----:B------:R-:W-:-:S04]  /*1440*/  ULOP3.LUT UR5, UR5, 0x7fffe, URZ, 0xc0, !UPT ;  /* 0x0007fffe05057892 */ /* 0x000fc8000f8ec03f */
[----:B------:R-:W-:-:S03]  /*1450*/  UIADD3 UR5, UR4, -UR5, URZ ;  /* 0x8000000504057290 */ /* 0x000fc6000fffe03f */
[----:B------:R-:W-:Y:S01]  /*1460*/  ULDC UR4, c[0x0][0x28c] ;  /* 0x0000a30000047ab9 */ /* 0x000fe20000000800 */
[----:B------:R-:W-:Y:S01]  /*1470*/  ULEA UR5, UR5, UR6, 0xd ;  /* 0x0000000605057291 */ /* 0x000fe2000f8e683f */
[----:B------:R-:W-:-:S03]  /*1480*/  ISETP.LT.AND P0, PT, RZ, UR4, PT ;  /* 0x00000004ff007c0c */ /* 0x000fc6000bf01270 */
[----:B------:R-:W-:-:S04]  /*1490*/  UIADD3 UR5, UR5, 0x100, URZ ;  /* 0x0000010005057890 */ /* 0x000fc8000fffe03f */
[----:B------:R-:W-:-:S04]  /*14a0*/  USHF.R.U32.HI UR5, URZ, 0x4, UR5 ;  /* 0x000000043f057899 */ /* 0x000fc80008011605 */
[----:B------:R-:W-:-:S04]  /*14b0*/  ULOP3.LUT UR5, UR5, 0x3fff, URZ, 0xc0, !UPT ;  /* 0x00003fff05057892 */ /* 0x000fc8000f8ec03f */
[----:B------:R-:W-:Y:S01]  /*14c0*/  ULOP3.LUT UR45, UR5, 0x10000, URZ, 0xfc, !UPT ;  /* 0x00010000052d7892 */ /* 0x000fe2000f8efc3f */
[----:B0-2---:R-:W-:Y:S11]  /*14d0*/  @P0 BRA `(.L_x_17) ;  /* 0x0000000000400947 */ /* 0x005ff60003800000 */
[----:B------:R-:W-:Y:S01]  /*14e0*/  MOV R0, 0x0 ;  /* 0x0000000000007802 */ /* 0x000fe20000000f00 */
[----:B------:R-:W-:Y:S01]  /*14f0*/  ULDC.64 UR4, c[0x4][0x68] ;  /* 0x01001a0000047ab9 */ /* 0x000fe20000000a00 */
[----:B------:R-:W-:Y:S01]  /*1500*/  ULDC.64 UR6, c[0x4][0x8] ;  /* 0x0100020000067ab9 */ /* 0x000fe20000000a00 */
[----:B------:R-:W-:Y:S01]  /*1510*/  IMAD.U32 R4, RZ, RZ, UR4 ;  /* 0x00000004ff047e24 */ /* 0x000fe2000f8e00ff */
[----:B-12---:R1:W2:Y:S01]  /*1520*/  LDC.64 R2, c[0x4][R0] ;  /* 0x0100000000027b82 */ /* 0x0062a20000000a00 */
[----:B------:R-:W-:Y:S01]  /*1530*/  IMAD.U32 R5, RZ, RZ, UR5 ;  /* 0x00000005ff057e24 */ /* 0x000fe2000f8e00ff */
[----:B------:R-:W-:Y:S01]  /*1540*/  ULDC.64 UR4, c[0x4][0x70] ;  /* 0x01001c0000047ab9 */ /* 0x000fe20000000a00 */
[----:B------:R-:W-:Y:S01]  /*1550*/  IMAD.U32 R10, RZ, RZ, UR6 ;  /* 0x00000006ff0a7e24 */ /* 0x000fe2000f8e00ff */
[----:B0-----:R-:W-:Y:S01]  /*1560*/  MOV R6, UR4 ;  /* 0x0000000400067c02 */ /* 0x001fe20008000f00 */
[----:B------:R-:W-:Y:S01]  /*1570*/  IMAD.U32 R7, RZ, RZ, UR5 ;  /* 0x00000005ff077e24 */ /* 0x000fe2000f8e00ff */
[----:B------:R-:W-:Y:S01]  /*1580*/  MOV R11, UR7 ;  /* 0x00000007000b7c02 */ /* 0x000fe20008000f00 */
[----:B------:R-:W-:Y:S01]  /*1590*/  IMAD.MOV.U32 R8, RZ, RZ, 0x1e1 ;  /* 0x000001e1ff087424 */ /* 0x000fe200078e00ff */
[----:B------:R-:W-:Y:S01]  /*15a0*/  MOV R13, RZ ;  /* 0x000000ff000d7202 */ /* 0x000fe20000000f00 */
[----:B-1----:R-:W-:-:S07]  /*15b0*/  IMAD.MOV.U32 R12, RZ, RZ, 0x1 ;  /* 0x00000001ff0c7424 */ /* 0x002fce00078e00ff */
[----:B------:R-:W-:-:S07]  /*15c0*/  LEPC R20, `(.L_x_17) ;  /* 0x000000001014794e */ /* 0x000fce0000000000 */
[----:B--2--5:R-:W-:Y:S05]  /*15d0*/  CALL.ABS.NOINC R2 ;  /* 0x0000000002007343 */ /* 0x024fea0003c00000 */
.L_x_17:
[----:B------:R-:W-:-:S06]  /*15e0*/  ULOP3.LUT UR4, UR40, 0x1, URZ, 0xfc, !UPT ;  /* 0x0000000128047892 */ /* 0x000fcc000f8efc3f */
[----:B------:R-:W-:-:S05]  /*15f0*/  IMAD.U32 R0, RZ, RZ, UR4 ;  /* 0x00000004ff007e24 */ /* 0x000fca000f8e00ff */
[----:B------:R-:W-:-:S13]  /*1600*/  ISETP.NE.AND P0, PT, R0, 0x3, PT ;  /* 0x000000030000780c */ /* 0x000fda0003f05270 */
[----:B------:R-:W-:Y:S05]  /*1610*/  @!P0 BRA `(.L_x_18) ;  /* 0x0000000000048947 */ /* 0x000fea0003800000 */
[----:B------:R-:W-:Y:S01]  /*1620*/  BPT.TRAP 0x1 ;  /* 0x000000040000795c */ /* 0x000fe20000300000 */
.L_x_18:
[----:B------:R-:W3:Y:S01]  /*1630*/  S2UR UR5, SR_CgaCtaId ;  /* 0x00000000000579c3 */ /* 0x000ee20000008800 */
[----:B------:R-:W-:Y:S01]  /*1640*/  UMOV UR4, 0x400 ;  /* 0x0000040000047882 */ /* 0x000fe20000000000 */
[----:B-12---:R-:W-:Y:S01]  /*1650*/  IMAD.U32 R3, RZ, RZ, UR39 ;  /* 0x00000027ff037e24 */ /* 0x006fe2000f8e00ff */
[----:B------:R-:W-:-:S04]  /*1660*/  MOV R2, UR38 ;  /* 0x0000002600027c02 */ /* 0x000fc80008000f00 */
[----:B------:R-:W-:Y:S01]  /*1670*/  SHF.L.U32 R2, R2, 0x1f, RZ ;  /* 0x0000001f02027819 */ /* 0x000fe200000006ff */
[----:B---3--:R-:W-:-:S06]  /*1680*/  ULEA UR4, UR5, UR4, 0x18 ;  /* 0x0000000405047291 */ /* 0x008fcc000f8ec03f */
[----:B------:R-:W-:-:S04]  /*1690*/  IMAD.U32 R0, RZ, RZ, UR4 ;  /* 0x00000004ff007e24 */ /* 0x000fc8000f8e00ff */
[----:B------:R-:W-:-:S04]  /*16a0*/  IMAD R3, R3, 0x8, R0 ;  /* 0x0000000803037824 */ /* 0x000fc800078e0200 */
[----:B------:R1:W2:Y:S01]  /*16b0*/  SYNCS.PHASECHK.TRANS64.TRYWAIT P1, [R3+URZ], R2 ;  /* 0x00000002030075a7 */ /* 0x0002a2000802017f */
[----:B------:R-:W-:Y:S05]  /*16c0*/  @!P0 BRA `(.L_x_19) ;  /* 0x0000000000048947 */ /* 0x000fea0003800000 */
[----:B------:R-:W-:Y:S01]  /*16d0*/  BPT.TRAP 0x1 ;  /* 0x000000040000795c */ /* 0x000fe20000300000 */
.L_x_19:
[----:B--2---:R-:W-:Y:S05]  /*16e0*/  @P1 BRA `(.L_x_20) ;  /* 0x0000000000081947 */ /* 0x004fea0003800000 */
[----:B------:R-:W2:Y:S02]  /*16f0*/  SYNCS.PHASECHK.TRANS64.TRYWAIT P1, [R3+URZ], R2 ;  /* 0x00000002030075a7 */ /* 0x000ea4000802017f */
[----:B--2---:R-:W-:Y:S05]  /*1700*/  @!P1 BRA `(.L_x_21) ;  /* 0x0000017000189947 */ /* 0x004fea0003800000 */
.L_x_20:
[----:B------:R-:W-:-:S04]  /*1710*/  UISETP.LT.AND UP0, UPT, UR44, 0x1, UPT ;  /* 0x000000012c00788c */ /* 0x000fc8000bf01270 */
[----:B------:R-:W-:-:S06]  /*1720*/  USEL UR4, UR44, 0x1, UP0 ;  /* 0x000000012c047887 */ /* 0x000fcc0008000000 */
[----:B-12---:R-:W-:Y:S01]  /*1730*/  MOV R2, UR4 ;  /* 0x0000000400027c02 */ /* 0x006fe20008000f00 */
[----:B------:R-:W-:Y:S05]  /*1740*/  WARPSYNC.ALL ;  /* 0x0000000000007948 */ /* 0x000fea0003800000 */
[----:B------:R-:W-:-:S04]  /*1750*/  IADD3 R2, -R2, UR44, RZ ;  /* 0x0000002c02027c10 */ /* 0x000fc8000fffe1ff */
[----:B------:R-:W-:Y:S02]  /*1760*/  ISETP.GE.AND P1, PT, R2, 0x1, PT ;  /* 0x000000010200780c */ /* 0x000fe40003f26270 */
[----:B------:R-:W-:Y:S01]  /*1770*/  R2UR UR4, R0 ;  /* 0x00000000000472ca */ /* 0x000fe200000e0000 */
[----:B------:R-:W-:Y:S01]  /*1780*/  ULEA UR5, UR39, UR45, 0xb ;  /* 0x0000002d27057291 */ /* 0x000fe2000f8e583f */
[----:B------:R-:W-:Y:S01]  /*1790*/  WARPGROUP.ARRIVE ;  /* 0x00000000000079c5 */ /* 0x000fe20000000000 */
[----:B------:R-:W-:Y:S01]  /*17a0*/  UMOV UR9, 0x40000040 ;  /* 0x4000004000097882 */ /* 0x000fe20000000000 */
[----:B------:R-:W-:Y:S01]  /*17b0*/  UMOV UR11, 0x40000040 ;  /* 0x40000040000b7882 */ /* 0x000fe20000000000 */
[----:B------:R-:W-:Y:S03]  /*17c0*/  STL [R1+0x2cc], R19 ;  /* 0x0002cc1301007387 */ /* 0x000fe60000100800 */
[----:B------:R-:W-:Y:S01]  /*17d0*/  UMOV UR8, UR5 ;  /* 0x0000000500087c82 */ /* 0x000fe20008000000 */
[----:B-----5:R-:W-:Y:S04]  /*17e0*/  STL [R1+0x2c8], R18 ;  /* 0x0002c81201007387 */ /* 0x020fe80000100800 */
[----:B------:R-:W-:Y:S01]  /*17f0*/  UIADD3 UR4, UR4, 0x18100, URZ ;  /* 0x0001810004047890 */ /* 0x000fe2000fffe03f */
[----:B------:R1:W-:Y:S03]  /*1800*/  STL [R1+0x2c4], R17 ;  /* 0x0002c41101007387 */ /* 0x0003e60000100800 */
[----:B------:R-:W-:Y:S01]  /*1810*/  USHF.R.U32.HI UR4, URZ, 0x4, UR4 ;  /* 0x000000043f047899 */ /* 0x000fe20008011604 */
[----:B------:R-:W-:Y:S03]  /*1820*/  STL [R1+0x2c0], R16 ;  /* 0x0002c01001007387 */ /* 0x000fe60000100800 */
[----:B------:R-:W-:Y:S01]  /*1830*/  ULOP3.LUT UR4, UR4, 0x3fff, URZ, 0xc0, !UPT ;  /* 0x00003fff04047892 */ /* 0x000fe2000f8ec03f */
[----:B------:R2:W-:Y:S03]  /*1840*/  STL [R1+0x2bc], R2 ;  /* 0x0002bc0201007387 */ /* 0x0005e60000100800 */
[----:B------:R-:W-:Y:S01]  /*1850*/  ULOP3.LUT UR4, UR4, 0x10000, URZ, 0xfc, !UPT ;  /* 0x0001000004047892 */ /* 0x000fe2000f8efc3f */
[----:B------:R3:W-:Y:S03]  /*1860*/  STL [R1+0x2d0], R0 ;  /* 0x0002d00001007387 */ /* 0x0007e60000100800 */
[----:B------:R-:W-:-:S07]  /*1870*/  ULEA UR6, UR39, UR4, 0xb ;  /* 0x0000000427067291 */ /* 0x000fce000f8e583f */
[----:B------:R-:W-:Y:S02]  /*1880*/  UMOV UR10, UR6 ;  /* 0x00000006000a7c82 */ /* 0x000fe40008000000 */
[----:B------:R-:W-:Y:S01]  /*1890*/  IGMMA.64x256x32.S8.S8 R24, gdesc[UR8], RZ, !UPT, gsb0 ;  /* 0x06600000081879f1 */ /* 0x000fe2000c0410ff */
[----:B------:R-:W-:Y:S01]  /*18a0*/  UIADD3 UR8, UR5, 0x400, URZ ;  /* 0x0000040005087890 */ /* 0x000fe2000fffe03f */
[----:B------:R-:W-:Y:S01]  /*18b0*/  UMOV UR9, 0x40000040 ;  /* 0x4000004000097882 */ /* 0x000fe20000000000 */
[----:B------:R-:W-:Y:S02]  /*18c0*/  WARPGROUP.DEPBAR.LE gsb0, 0x0 ;  /* 0x00008000000079c5 */ /* 0x000fe40000010000 */
[----:B------:R-:W-:Y:S01]  /*18d0*/  STL.64 [R1], R24 ;  /* 0x0000001801007387 */ /* 0x000fe20000100a00 */
[----:B------:R-:W-:Y:S01]  /*18e0*/  IMAD.MOV.U32 R235, RZ, RZ, R46 ;  /* 0x000000ffffeb7224 */ /* 0x000fe200078e002e */
[----:B------:R-:W-:Y:S01]  /*18f0*/  MOV R233, R48 ;  /* 0x0000003000e97202 */ /* 0x000fe20000000f00 */
[----:B------:R-:W-:Y:S01]  /*1900*/  IMAD.MOV.U32 R234, RZ, RZ, R47 ;  /* 0x000000ffffea7224 */ /* 0x000fe200078e002f */
[----:B------:R-:W-:Y:S01]  /*1910*/  STL.64 [R1+0x8], R26 ;  /* 0x0000081a01007387 */ /* 0x000fe20000100a00 */
        /* <DEDUP_REMOVED lines=73> */
[----:B-1----:R-:W-:Y:S01]  /*1db0*/  MOV R17, R135 ;  /* 0x0000008700117202 */ /* 0x002fe20000000f00 */
        /* <DEDUP_REMOVED lines=9> */
[----:B--2---:R-:W-:Y:S01]  /*1e50*/  MOV R2, R150 ;  /* 0x0000009600027202 */ /* 0x004fe20000000f00 */
[----:B------:R-:W-:Y:S01]  /*1e60*/  IMAD.MOV.U32 R196, RZ, RZ, R112 ;  /* 0x000000ffffc47224 */ /* 0x000fe200078e0070 */
[----:B------:R1:W-:Y:S01]  /*1e70*/  STL.64 [R1+0x50], R44 ;  /* 0x0000502c01007387 */ /* 0x0003e20000100a00 */
[----:B------:R-:W-:-:S02]  /*1e80*/  IMAD.MOV.U32 R197, RZ, RZ, R113 ;  /* 0x000000ffffc57224 */ /* 0x000fc400078e0071 */
[----:B------:R-:W-:Y:S01]  /*1e90*/  IMAD.MOV.U32 R199, RZ, RZ, R115 ;  /* 0x000000ffffc77224 */ /* 0x000fe200078e0073 */
[----:B------:R-:W-:Y:S01]  /*1ea0*/  STL [R1+0x588], R155 ;  /* 0x0005889b01007387 */ /* 0x000fe20000100800 */
[----:B------:R-:W-:Y:S02]  /*1eb0*/  IMAD.MOV.U32 R200, RZ, RZ, R116 ;  /* 0x000000ffffc87224 */ /* 0x000fe400078e0074 */
[----:B------:R-:W-:Y:S02]  /*1ec0*/  IMAD.MOV.U32 R202, RZ, RZ, R118 ;  /* 0x000000ffffca7224 */ /* 0x000fe400078e0076 */
[----:B------:R-:W-:Y:S02]  /*1ed0*/  IMAD.MOV.U32 R203, RZ, RZ, R119 ;  /* 0x000000ffffcb7224 */ /* 0x000fe400078e0077 */
[----:B------:R-:W-:Y:S02]  /*1ee0*/  IMAD.MOV.U32 R205, RZ, RZ, R121 ;  /* 0x000000ffffcd7224 */ /* 0x000fe400078e0079 */
[----:B------:R-:W-:-:S02]  /*1ef0*/  IMAD.MOV.U32 R206, RZ, RZ, R122 ;  /* 0x000000ffffce7224 */ /* 0x000fc400078e007a */
[----:B------:R-:W-:Y:S02]  /*1f00*/  IMAD.MOV.U32 R208, RZ, RZ, R124 ;  /* 0x000000ffffd07224 */ /* 0x000fe400078e007c */
        /* <DEDUP_REMOVED lines=13> */
[----:B0-----:R-:W-:Y:S02]  /*1fe0*/  IMAD.MOV.U32 R7, RZ, RZ, R145 ;  /* 0x000000ffff077224 */ /* 0x001fe400078e0091 */
[----:B------:R-:W-:Y:S02]  /*1ff0*/  IMAD.MOV.U32 R6, RZ, RZ, R146 ;  /* 0x000000ffff067224 */ /* 0x000fe400078e0092 */
[----:B------:R-:W-:Y:S02]  /*2000*/  IMAD.MOV.U32 R4, RZ, RZ, R148 ;  /* 0x000000ffff047224 */ /* 0x000fe400078e0094 */
[----:B------:R-:W-:-:S02]  /*2010*/  IMAD.MOV.U32 R3, RZ, RZ, R149 ;  /* 0x000000ffff037224 */ /* 0x000fc400078e0095 */
[----:B---3--:R-:W-:Y:S02]  /*2020*/  IMAD.MOV.U32 R0, RZ, RZ, R151 ;  /* 0x000000ffff007224 */ /* 0x008fe400078e0097 */
[----:B-1----:R-:W-:-:S06]  /*2030*/  WARPGROUP.ARRIVE ;  /* 0x00000000000079c5 */ /* 0x002fcc0000000000 */
[----:B------:R-:W-:Y:S03]  /*2040*/  IGMMA.64x256x32.S8.S8 R24, gdesc[UR8], RZ, !UPT, gsb0 ;  /* 0x06600000081879f1 */ /* 0x000fe6000c0410ff */
[----:B------:R-:W-:Y:S02]  /*2050*/  WARPGROUP.DEPBAR.LE gsb0, 0x0 ;  /* 0x00008000000079c5 */ /* 0x000fe40000010000 */
[----:B------:R-:W-:Y:S04]  /*2060*/  STL.64 [R1+0x580], R150 ;  /* 0x0005809601007387 */ /* 0x000fe80000100a00 */
        /* <DEDUP_REMOVED lines=20> */
[----:B------:R0:W-:Y:S04]  /*21b0*/  STL.64 [R1+0x4d8], R108 ;  /* 0x0004d86c01007387 */ /* 0x0001e80000100a00 */
[----:B0-----:R-:W2:Y:S04]  /*21c0*/  LDL.LU R108, [R1] ;  /* 0x00000000016c7983 */ /* 0x001ea80000300800 */
[----:B------:R-:W2:Y:S04]  /*21d0*/  LDL.LU R109, [R1+0x4] ;  /* 0x00000400016d7983 */ /* 0x000ea80000300800 */
        /* <DEDUP_REMOVED lines=19> */
[----:B------:R-:W2:Y:S01]  /*2310*/  LDL.LU R129, [R1+0x54] ;  /* 0x0000540001817983 */ /* 0x000ea20000300800 */
        /* <DEDUP_REMOVED lines=31> */
[----:B------:R-:W-:Y:S01]  /*2510*/  UIADD3 UR8, UR5, 0x2, URZ ;  /* 0x0000000205087890 */ /* 0x000fe2000fffe03f */
[----:B------:R-:W-:Y:S01]  /*2520*/  IMAD.MOV.U32 R214, RZ, RZ, R22 ;  /* 0x000000ffffd67224 */ /* 0x000fe200078e0016 */
[----:B------:R-:W-:Y:S01]  /*2530*/  UIADD3 UR10, UR6, 0x2, URZ ;  /* 0x00000002060a7890 */ /* 0x000fe2000fffe03f */
[----:B------:R-:W-:Y:S01]  /*2540*/  IMAD.MOV.U32 R216, RZ, RZ, R20 ;  /* 0x000000ffffd87224 */ /* 0x000fe200078e0014 */
[----:B------:R-:W-:Y:S01]  /*2550*/  UMOV UR9, 0x40000040 ;  /* 0x4000004000097882 */ /* 0x000fe20000000000 */
[----:B------:R-:W-:Y:S01]  /*2560*/  IMAD.MOV.U32 R217, RZ, RZ, R19 ;  /* 0x000000ffffd97224 */ /* 0x000fe200078e0013 */
[----:B------:R-:W-:Y:S01]  /*2570*/  UMOV UR11, 0x40000040 ;  /* 0x40000040000b7882 */ /* 0x000fe20000000000 */
        /* <DEDUP_REMOVED lines=11> */
[----:B------:R-:W-:-:S06]  /*2630*/  IMAD.MOV.U32 R235, RZ, RZ, R0 ;  /* 0x000000ffffeb7224 */ /* 0x000fcc00078e0000 */
[----:B--2---:R-:W-:-:S06]  /*2640*/  WARPGROUP.ARRIVE ;  /* 0x00000000000079c5 */ /* 0x004fcc0000000000 */
[----:B------:R-:W-:Y:S03]  /*2650*/  IGMMA.64x256x32.S8.S8 R108, gdesc[UR8], R108, gsb0 ;  /* 0x06600000086c79f1 */ /* 0x000fe6000804106c */
[----:B------:R-:W-:Y:S02]  /*2660*/  WARPGROUP.DEPBAR.LE gsb0, 0x0 ;  /* 0x00008000000079c5 */ /* 0x000fe40000010000 */
[----:B------:R-:W-:Y:S04]  /*2670*/  STL.64 [R1], R108 ;  /* 0x0000006c01007387 */ /* 0x000fe80000100a00 */
        /* <DEDUP_REMOVED lines=63> */
[----:B0-----:R-:W2:Y:S04]  /*2a70*/  LDL.LU R155, [R1+0x588] ;  /* 0x00058800019b7983 */ /* 0x001ea80000300800 */
[----:B------:R-:W3:Y:S04]  /*2a80*/  LDL.LU.64 R150, [R1+0x580] ;  /* 0x0005800001967983 */ /* 0x000ee80000300a00 */
        /* <DEDUP_REMOVED lines=20> */
[----:B------:R-:W3:Y:S01]  /*2bd0*/  LDL.LU.64 R108, [R1+0x4d8] ;  /* 0x0004d800016c7983 */ /* 0x000ee20000300a00 */
[----:B------:R-:W-:Y:S01]  /*2be0*/  UIADD3 UR8, UR5, 0x402, URZ ;  /* 0x0000040205087890 */ /* 0x000fe2000fffe03f */
[----:B------:R-:W-:Y:S01]  /*2bf0*/  UMOV UR9, 0x40000040 ;  /* 0x4000004000097882 */ /* 0x000fe20000000000 */
[----:B---3--:R-:W-:-:S07]  /*2c00*/  WARPGROUP.ARRIVE ;  /* 0x00000000000079c5 */ /* 0x008fce0000000000 */
[----:B------:R-:W-:Y:S03]  /*2c10*/  IGMMA.64x256x32.S8.S8 R24, gdesc[UR8], R24, gsb0 ;  /* 0x06600000081879f1 */ /* 0x000fe60008041018 */
        /* <DEDUP_REMOVED lines=65> */
[----:B0-----:R-:W3:Y:S04]  /*3030*/  LDL.LU.64 R24, [R1] ;  /* 0x0000000001187983 */ /* 0x001ee80000300a00 */
        /* <DEDUP_REMOVED lines=63> */
[----:B------:R-:W-:-:S02]  /*3430*/  UIADD3 UR8, UR5, 0x4, URZ ;  /* 0x0000000405087890 */ /* 0x000fc4000fffe03f */
[----:B------:R-:W-:Y:S01]  /*3440*/  UIADD3 UR10, UR6, 0x4, URZ ;  /* 0x00000004060a7890 */ /* 0x000fe2000fffe03f */
[----:B------:R-:W-:Y:S01]  /*3450*/  UMOV UR9, 0x40000040 ;  /* 0x4000004000097882 */ /* 0x000fe20000000000 */
[----:B------:R-:W-:Y:S01]  /*3460*/  UMOV UR11, 0x40000040 ;  /* 0x40000040000b7882 */ /* 0x000fe20000000000 */
[----:B---3--:R-:W-:-:S06]  /*3470*/  WARPGROUP.ARRIVE ;  /* 0x00000000000079c5 */ /* 0x008fcc0000000000 */
[----:B------:R-:W-:Y:S03]  /*3480*/  IGMMA.64x256x32.S8.S8 R24, gdesc[UR8], R24, gsb0 ;  /* 0x06600000081879f1 */ /* 0x000fe60008041018 */
[----:B------:R-:W-:Y:S02]  /*3490*/  WARPGROUP.DEPBAR.LE gsb0, 0x0 ;  /* 0x00008000000079c5 */ /* 0x000fe40000010000 */
[----:B------:R-:W-:Y:S01]  /*34a0*/  STL.64 [R1], R24 ;  /* 0x0000001801007387 */ /* 0x000fe20000100a00 */
[----:B------:R-:W-:Y:S01]  /*34b0*/  IMAD.MOV.U32 R4, RZ, RZ, R150 ;  /* 0x000000ffff047224 */ /* 0x000fe200078e0096 */
[----:B------:R-:W-:Y:S01]  /*34c0*/  MOV R3, R151 ;  /* 0x0000009700037202 */ /* 0x000fe20000000f00 */
[----:B------:R-:W-:Y:S01]  /*34d0*/  IMAD.MOV.U32 R5, RZ, RZ, R149 ;  /* 0x000000ffff057224 */ /* 0x000fe200078e0095 */
[----:B------:R-:W-:Y:S01]  /*34e0*/  STL.64 [R1+0x8], R26 ;  /* 0x0000081a01007387 */ /* 0x000fe20000100a00 */
[----:B------:R-:W-:Y:S01]  /*34f0*/  MOV R6, R148 ;  /* 0x0000009400067202 */ /* 0x000fe20000000f00 */
[----:B------:R-:W-:Y:S01]  /*3500*/  IMAD.MOV.U32 R8, RZ, RZ, R146 ;  /* 0x000000ffff087224 */ /* 0x000fe200078e0092 */
[----:B------:R-:W-:Y:S01]  /*3510*/  MOV R9, R145 ;  /* 0x0000009100097202 */ /* 0x000fe20000000f00 */
        /* <DEDUP_REMOVED lines=32> */
[----:B------:R0:W-:Y:S01]  /*3720*/  STL.64 [R1+0x50], R44 ;  /* 0x0000502c01007387 */ /* 0x0001e20000100a00 */
[----:B------:R-:W-:Y:S01]  /*3730*/  IMAD.MOV.U32 R207, RZ, RZ, R123 ;  /* 0x000000ffffcf7224 */ /* 0x000fe200078e007b */
[----:B------:R-:W-:Y:S01]  /*3740*/  MOV R202, R118 ;  /* 0x0000007600ca7202 */ /* 0x000fe20000000f00 */
[----:B------:R-:W-:Y:S01]  /*3750*/  IMAD.MOV.U32 R204, RZ, RZ, R120 ;  /* 0x000000ffffcc7224 */ /* 0x000fe200078e0078 */
[----:B------:R-:W3:Y:S01]  /*3760*/  LDL.LU.64 R150, [R1+0x4d0] ;  /* 0x0004d00001967983 */ /* 0x000ee20000300a00 */
        /* <DEDUP_REMOVED lines=96> */
[----:B------:R-:W-:-:S03]  /*3d70*/  IMAD.MOV.U32 R19, RZ, RZ, R47 ;  /* 0x000000ffff137224 */ /* 0x000fc600078e002f */
        /* <DEDUP_REMOVED lines=28> */
[----:B0-----:R-:W3:Y:S04]  /*3f40*/  LDL.LU.64 R44, [R1+0x328] ;  /* 0x00032800012c7983 */ /* 0x001ee80000300a00 */
        /* <DEDUP_REMOVED lines=11> */
[----:B------:R-:W-:-:S02]  /*4000*/  UMOV UR9, 0x40000040 ;  /* 0x4000004000097882 */ /* 0x000fc40000000000 */
[----:B--2---:R-:W-:Y:S01]  /*4010*/  STL [R1+0x2b8], R155 ;  /* 0x0002b89b01007387 */ /* 0x004fe20000100800 */
[----:B---3--:R-:W-:-:S06]  /*4020*/  WARPGROUP.ARRIVE ;  /* 0x00000000000079c5 */ /* 0x008fcc0000000000 */
        /* <DEDUP_REMOVED lines=80> */
[----:B------:R-:W-:Y:S01]  /*4530*/  IMAD.MOV.U32 R221, RZ, RZ, R21 ;  /* 0x000000ffffdd7224 */ /* 0x000fe200078e0015 */
[----:B------:R0:W5:Y:S01]  /*4540*/  LDL.LU R0, [R1+0x2d0] ;  /* 0x0002d00001007983 */ /* 0x0001620000300800 */
[----:B------:R-:W-:-:S02]  /*4550*/  IMAD.MOV.U32 R223, RZ, RZ, R15 ;  /* 0x000000ffffdf7224 */ /* 0x000fc400078e000f */
[----:B------:R-:W-:Y:S01]  /*4560*/  IMAD.MOV.U32 R224, RZ, RZ, R14 ;  /* 0x000000ffffe07224 */ /* 0x000fe200078e000e */
[----:B------:R0:W5:Y:S01]  /*4570*/  LDL.LU R19, [R1+0x2cc] ;  /* 0x0002cc0001137983 */ /* 0x0001620000300800 */
[----:B------:R-:W-:Y:S02]  /*4580*/  IMAD.MOV.U32 R226, RZ, RZ, R12 ;  /* 0x000000ffffe27224 */ /* 0x000fe400078e000c */
[----:B------:R-:W-:Y:S01]  /*4590*/  IMAD.MOV.U32 R227, RZ, RZ, R11 ;  /* 0x000000ffffe37224 */ /* 0x000fe200078e000b */
[----:B------:R0:W5:Y:S01]  /*45a0*/  LDL.LU R18, [R1+0x2c8] ;  /* 0x0002c80001127983 */ /* 0x0001620000300800 */
[----:B------:R-:W-:Y:S02]  /*45b0*/  IMAD.MOV.U32 R229, RZ, RZ, R9 ;  /* 0x000000ffffe57224 */ /* 0x000fe400078e0009 */
[----:B------:R-:W-:Y:S01]  /*45c0*/  IMAD.MOV.U32 R230, RZ, RZ, R8 ;  /* 0x000000ffffe67224 */ /* 0x000fe200078e0008 */
[----:B------:R0:W5:Y:S01]  /*45d0*/  LDL.LU R17, [R1+0x2c4] ;  /* 0x0002c40001117983 */ /* 0x0001620000300800 */
[----:B------:R-:W-:-:S02]  /*45e0*/  IMAD.MOV.U32 R232, RZ, RZ, R6 ;  /* 0x000000ffffe87224 */ /* 0x000fc400078e0006 */
[----:B------:R-:W-:Y:S01]  /*45f0*/  IMAD.MOV.U32 R233, RZ, RZ, R5 ;  /* 0x000000ffffe97224 */ /* 0x000fe200078e0005 */
[----:B------:R0:W5:Y:S01]  /*4600*/  LDL.LU R16, [R1+0x2c0] ;  /* 0x0002c00001107983 */ /* 0x0001620000300800 */
[----:B------:R-:W-:-:S03]  /*4610*/  IMAD.MOV.U32 R235, RZ, RZ, R3 ;  /* 0x000000ffffeb7224 */ /* 0x000fc600078e0003 */
[----:B------:R0:W5:Y:S03]  /*4620*/  LDL.LU R2, [R1+0x2bc] ;  /* 0x0002bc0001027983 */ /* 0x0001660000300800 */
        /* <DEDUP_REMOVED lines=67> */
[----:B-1----:R0:W5:Y:S04]  /*4a60*/  LDL.LU R155, [R1+0x2b8] ;  /* 0x0002b800019b7983 */ /* 0x0021680000300800 */
[----:B------:R-:W2:Y:S04]  /*4a70*/  LDL.LU.64 R150, [R1+0x2b0] ;  /* 0x0002b00001967983 */ /* 0x000ea80000300a00 */
        /* <DEDUP_REMOVED lines=20> */
[----:B------:R-:W2:Y:S01]  /*4bc0*/  LDL.LU.64 R108, [R1+0x208] ;  /* 0x00020800016c7983 */ /* 0x000ea20000300a00 */
[----:B------:R-:W-:Y:S01]  /*4bd0*/  UIADD3 UR8, UR5, 0x406, URZ ;  /* 0x0000040605087890 */ /* 0x000fe2000fffe03f */
[----:B------:R-:W-:Y:S01]  /*4be0*/  UMOV UR9, 0x40000040 ;  /* 0x4000004000097882 */ /* 0x000fe20000000000 */
[----:B--2---:R-:W-:-:S07]  /*4bf0*/  WARPGROUP.ARRIVE ;  /* 0x00000000000079c5 */ /* 0x004fce0000000000 */
[----:B------:R-:W-:Y:S03]  /*4c00*/  IGMMA.64x256x32.S8.S8 R24, gdesc[UR8], R24, gsb0 ;  /* 0x06600000081879f1 */ /* 0x000fe60008041018 */
[----:B------:R-:W-:Y:S02]  /*4c10*/  WARPGROUP.DEPBAR.LE gsb0, 0x0 ;  /* 0x00008000000079c5 */ /* 0x000fe40000010000 */
[----:B0-----:R-:W-:Y:S05]  /*4c20*/  @!P1 BRA `(.L_x_22) ;  /* 0x0000004000d49947 */ /* 0x001fea0003800000 */
[----:B------:R-:W-:Y:S01]  /*4c30*/  UIADD3 UR6, UR39, 0x1, URZ ;  /* 0x0000000127067890 */ /* 0x000fe2000fffe03f */
[----:B-----5:R-:W-:Y:S01]  /*4c40*/  R2UR UR5, R2 ;  /* 0x00000000020572ca */ /* 0x020fe200000e0000 */
[----:B------:R-:W-:Y:S02]  /*4c50*/  UMOV UR12, UR39 ;  /* 0x00000027000c7c82 */ /* 0x000fe40008000000 */
[----:B------:R-:W-:-:S04]  /*4c60*/  UISETP.NE.AND UP0, UPT, UR6, 0x3, UPT ;  /* 0x000000030600788c */ /* 0x000fc8000bf05270 */
[----:B------:R-:W-:Y:S02]  /*4c70*/  USEL UR7, URZ, 0x1, UP0 ;  /* 0x000000013f077887 */ /* 0x000fe40008000000 */
[----:B------:R-:W-:Y:S02]  /*4c80*/  USEL UR6, UR6, URZ, UP0 ;  /* 0x0000003f06067287 */ /* 0x000fe40008000000 */
[----:B------:R-:W-:-:S12]  /*4c90*/  ULOP3.LUT UR7, UR38, UR7, URZ, 0x3c, !UPT ;  /* 0x0000000726077292 */ /* 0x000fd8000f8e3c3f */
.L_x_29:
[----:B------:R-:W-:Y:S05]  /*4ca0*/  @!P0 BRA `(.L_x_23) ;  /* 0x0000000000048947 */ /* 0x000fea0003800000 */
[----:B------:R-:W-:Y:S01]  /*4cb0*/  BPT.TRAP 0x1 ;  /* 0x000000040000795c */ /* 0x000fe20000300000 */
.L_x_23:
[----:B------:R-:W0:Y:S01]  /*4cc0*/  S2UR UR9, SR_CgaCtaId ;  /* 0x00000000000979c3 */ /* 0x000e220000008800 */
[----:B------:R-:W-:Y:S01]  /*4cd0*/  UMOV UR8, 0x400 ;  /* 0x0000040000087882 */ /* 0x000fe20000000000 */
[----:B------:R-:W-:Y:S01]  /*4ce0*/  IMAD.U32 R2, RZ, RZ, UR6 ;  /* 0x00000006ff027e24 */ /* 0x000fe2000f8e00ff */
[----:B------:R-:W-:-:S04]  /*4cf0*/  MOV R3, UR7 ;  /* 0x0000000700037c02 */ /* 0x000fc80008000f00 */
[----:B------:R-:W-:Y:S01]  /*4d00*/  SHF.L.U32 R3, R3, 0x1f, RZ ;  /* 0x0000001f03037819 */ /* 0x000fe200000006ff */
[----:B0-----:R-:W-:-:S06]  /*4d10*/  ULEA UR8, UR9, UR8, 0x18 ;  /* 0x0000000809087291 */ /* 0x001fcc000f8ec03f */
[----:B------:R-:W-:-:S04]  /*4d20*/  IMAD.U32 R0, RZ, RZ, UR8 ;  /* 0x00000008ff007e24 */ /* 0x000fc8000f8e00ff */
[----:B------:R-:W-:-:S04]  /*4d30*/  IMAD R2, R2, 0x8, R0 ;  /* 0x0000000802027824 */ /* 0x000fc800078e0200 */
[----:B------:R0:W1:Y:S01]  /*4d40*/  SYNCS.PHASECHK.TRANS64.TRYWAIT P1, [R2+URZ], R3 ;  /* 0x00000003020075a7 */ /* 0x000062000802017f */
[----:B------:R-:W-:Y:S05]  /*4d50*/  @!P0 BRA `(.L_x_24) ;  /* 0x0000000000048947 */ /* 0x000fea0003800000 */
[----:B------:R-:W-:Y:S01]  /*4d60*/  BPT.TRAP 0x1 ;  /* 0x000000040000795c */ /* 0x000fe20000300000 */
.L_x_24:
[----:B-1----:R-:W-:Y:S05]  /*4d70*/  @P1 BRA `(.L_x_25) ;  /* 0x0000000000081947 */ /* 0x002fea0003800000 */
[----:B------:R-:W1:Y:S02]  /*4d80*/  SYNCS.PHASECHK.TRANS64.TRYWAIT P1, [R2+URZ], R3 ;  /* 0x00000003020075a7 */ /* 0x000e64000802017f */
[----:B-1----:R-:W-:Y:S05]  /*4d90*/  @!P1 BRA `(.L_x_26) ;  /* 0x0000013800889947 */ /* 0x002fea0003800000 */
.L_x_25:
        /* <DEDUP_REMOVED lines=64> */
[----:B--2---:R-:W2:Y:S04]  /*51a0*/  LDL.LU.64 R24, [R1] ;  /* 0x0000000001187983 */ /* 0x004ea80000300a00 */
        /* <DEDUP_REMOVED lines=63> */
[----:B------:R-:W-:-:S02]  /*55a0*/  ULEA UR13, UR6, UR45, 0xb ;  /* 0x0000002d060d7291 */ /* 0x000fc4000f8e583f */
[----:B------:R-:W-:Y:S01]  /*55b0*/  ULEA UR14, UR6, UR4, 0xb ;  /* 0x00000004060e7291 */ /* 0x000fe2000f8e583f */
[----:B------:R-:W-:Y:S01]  /*55c0*/  STL [R1+0x2cc], R19 ;  /* 0x0002cc1301007387 */ /* 0x000fe20000100800 */
[----:B------:R-:W-:Y:S01]  /*55d0*/  UMOV UR9, 0x40000040 ;  /* 0x4000004000097882 */ /* 0x000fe20000000000 */
[----:B------:R-:W-:Y:S02]  /*55e0*/  UMOV UR11, 0x40000040 ;  /* 0x40000040000b7882 */ /* 0x000fe40000000000 */
[----:B------:R-:W-:Y:S01]  /*55f0*/  UMOV UR8, UR13 ;  /* 0x0000000d00087c82 */ /* 0x000fe20008000000 */
[----:B------:R-:W-:Y:S01]  /*5600*/  STL [R1+0x2c8], R18 ;  /* 0x0002c81201007387 */ /* 0x000fe20000100800 */
[----:B------:R-:W-:-:S03]  /*5610*/  UMOV UR10, UR14 ;  /* 0x0000000e000a7c82 */ /* 0x000fc60008000000 */
[----:B------:R-:W-:Y:S04]  /*5620*/  STL [R1+0x2c4], R17 ;  /* 0x0002c41101007387 */ /* 0x000fe80000100800 */
[----:B------:R-:W-:Y:S04]  /*5630*/  STL [R1+0x2c0], R16 ;  /* 0x0002c01001007387 */ /* 0x000fe80000100800 */
[----:B------:R3:W-:Y:S01]  /*5640*/  STL [R1+0x2bc], R0 ;  /* 0x0002bc0001007387 */ /* 0x0007e20000100800 */
[----:B--2---:R-:W-:-:S06]  /*5650*/  WARPGROUP.ARRIVE ;  /* 0x00000000000079c5 */ /* 0x004fcc0000000000 */
[----:B------:R-:W-:Y:S03]  /*5660*/  IGMMA.64x256x32.S8.S8 R24, gdesc[UR8], R24, gsb0 ;  /* 0x06600000081879f1 */ /* 0x000fe60008041018 */
[----:B------:R-:W-:Y:S02]  /*5670*/  WARPGROUP.DEPBAR.LE gsb0, 0x0 ;  /* 0x00008000000079c5 */ /* 0x000fe40000010000 */
[----:B------:R-:W-:Y:S01]  /*5680*/  STL.64 [R1], R24 ;  /* 0x0000001801007387 */ /* 0x000fe20000100a00 */
[----:B01----:R-:W-:Y:S01]  /*5690*/  IMAD.MOV.U32 R2, RZ, RZ, R150 ;  /* 0x000000ffff027224 */ /* 0x003fe200078e0096 */
[----:B---3--:R-:W-:Y:S01]  /*56a0*/  MOV R0, R151 ;  /* 0x0000009700007202 */ /* 0x008fe20000000f00 */
        /* <DEDUP_REMOVED lines=41> */
[----:B------:R-:W2:Y:S01]  /*5940*/  LDL.LU.64 R150, [R1+0x780] ;  /* 0x0007800001967983 */ /* 0x000ea20000300a00 */
        /* <DEDUP_REMOVED lines=96> */
[----:B------:R-:W-:-:S03]  /*5f50*/  IMAD.MOV.U32 R234, RZ, RZ, R47 ;  /* 0x000000ffffea7224 */ /* 0x000fc600078e002f */
        /* <DEDUP_REMOVED lines=28> */
[----:B0-----:R-:W2:Y:S04]  /*6120*/  LDL.LU.64 R44, [R1+0x5d8] ;  /* 0x0005d800012c7983 */ /* 0x001ea80000300a00 */
        /* <DEDUP_REMOVED lines=11> */
[----:B------:R-:W-:-:S02]  /*61e0*/  UMOV UR9, 0x40000040 ;  /* 0x4000004000097882 */ /* 0x000fc40000000000 */
[----:B------:R-:W-:Y:S01]  /*61f0*/  STL [R1+0x580], R155 ;  /* 0x0005809b01007387 */ /* 0x000fe20000100800 */
[----:B--2---:R-:W-:-:S06]  /*6200*/  WARPGROUP.ARRIVE ;  /* 0x00000000000079c5 */ /* 0x004fcc0000000000 */
        /* <DEDUP_REMOVED lines=74> */
[----:B------:R-:W-:-:S02]  /*66b0*/  IMAD.MOV.U32 R151, RZ, RZ, R214 ;  /* 0x000000ffff977224 */ /* 0x000fc400078e00d6 */
[----:B------:R-:W-:Y:S01]  /*66c0*/  IMAD.MOV.U32 R155, RZ, RZ, R213 ;  /* 0x000000ffff9b7224 */ /* 0x000fe200078e00d5 */
[----:B------:R-:W-:Y:S01]  /*66d0*/  MOV R213, R23 ;  /* 0x0000001700d57202 */ /* 0x000fe20000000f00 */
        /* <DEDUP_REMOVED lines=14> */
[----:B------:R-:W-:Y:S01]  /*67c0*/  IMAD.MOV.U32 R235, RZ, RZ, R0 ;  /* 0x000000ffffeb7224 */ /* 0x000fe200078e0000 */
[----:B------:R-:W-:Y:S02]  /*67d0*/  UIADD3 UR8, UR13, 0x2, URZ ;  /* 0x000000020d087890 */ /* 0x000fe4000fffe03f */
[----:B------:R-:W-:Y:S01]  /*67e0*/  UIADD3 UR10, UR14, 0x2, URZ ;  /* 0x000000020e0a7890 */ /* 0x000fe2000fffe03f */
[----:B------:R-:W-:Y:S01]  /*67f0*/  UMOV UR9, 0x40000040 ;  /* 0x4000004000097882 */ /* 0x000fe20000000000 */
[----:B------:R-:W-:Y:S01]  /*6800*/  UMOV UR11, 0x40000040 ;  /* 0x40000040000b7882 */ /* 0x000fe20000000000 */
        /* <DEDUP_REMOVED lines=236> */
[----:B------:R-:W-:Y:S01]  /*76d0*/  STL.64 [R1+0x30], R36 ;  /* 0x0000302401007387 */ /* 0x000fe20000100a00 */
[----:B------:R-:W-:-:S03]  /*76e0*/  IMAD.MOV.U32 R3, RZ, RZ, R150 ;  /* 0x000000ffff037224 */ /* 0x000fc600078e0096 */
[----:B------:R-:W-:Y:S01]  /*76f0*/  STL.64 [R1+0x38], R38 ;  /* 0x0000382601007387 */ /* 0x000fe20000100a00 */
[----:B------:R-:W-:-:S03]  /*7700*/  IMAD.MOV.U32 R2, RZ, RZ, R151 ;  /* 0x000000ffff027224 */ /* 0x000fc600078e0097 */
[----:B------:R-:W-:Y:S01]  /*7710*/  STL.64 [R1+0x40], R40 ;  /* 0x0000402801007387 */ /* 0x000fe20000100a00 */
[----:B------:R-:W-:Y:S01]  /*7720*/  IMAD.MOV.U32 R5, RZ, RZ, R148 ;  /* 0x000000ffff057224 */ /* 0x000fe200078e0094 */
[----:B------:R-:W-:Y:S02]  /*7730*/  MOV R4, R149 ;  /* 0x0000009500047202 */ /* 0x000fe40000000f00 */
[----:B------:R-:W-:Y:S01]  /*7740*/  STL.64 [R1+0x48], R42 ;  /* 0x0000482a01007387 */ /* 0x000fe20000100a00 */
[----:B------:R-:W-:Y:S01]  /*7750*/  MOV R7, R146 ;  /* 0x0000009200077202 */ /* 0x000fe20000000f00 */
[----:B------:R-:W-:Y:S02]  /*7760*/  IMAD.MOV.U32 R6, RZ, RZ, R147 ;  /* 0x000000ffff067224 */ /* 0x000fe400078e0093 */
[----:B------:R0:W-:Y:S01]  /*7770*/  STL.64 [R1+0x50], R44 ;  /* 0x0000502c01007387 */ /* 0x0001e20000100a00 */
[----:B------:R-:W-:-:S03]  /*7780*/  IMAD.MOV.U32 R9, RZ, RZ, R144 ;  /* 0x000000ffff097224 */ /* 0x000fc600078e0090 */
[----:B------:R-:W3:Y:S01]  /*7790*/  LDL.LU.64 R150, [R1+0x4c8] ;  /* 0x0004c80001967983 */ /* 0x000ee20000300a00 */
[----:B------:R-:W-:Y:S01]  /*77a0*/  IMAD.MOV.U32 R8, RZ, RZ, R145 ;  /* 0x000000ffff087224 */ /* 0x000fe200078e0091 */
[----:B------:R-:W-:Y:S02]  /*77b0*/  MOV R10, R143 ;  /* 0x0000008f000a7202 */ /* 0x000fe40000000f00 */
[----:B------:R-:W3:Y:S01]  /*77c0*/  LDL.LU.64 R148, [R1+0x4c0] ;  /* 0x0004c00001947983 */ /* 0x000ee20000300a00 */
[----:B------:R-:W-:Y:S01]  /*77d0*/  IMAD.MOV.U32 R11, RZ, RZ, R142 ;  /* 0x000000ffff0b7224 */ /* 0x000fe200078e008e */
[----:B------:R-:W-:Y:S02]  /*77e0*/  MOV R13, R140 ;  /* 0x0000008c000d7202 */ /* 0x000fe40000000f00 */
[----:B------:R-:W3:Y:S01]  /*77f0*/  LDL.LU.64 R146, [R1+0x4b8] ;  /* 0x0004b80001927983 */ /* 0x000ee20000300a00 */
[----:B------:R-:W-:-:S03]  /*7800*/  IMAD.MOV.U32 R12, RZ, RZ, R141 ;  /* 0x000000ffff0c7224 */ /* 0x000fc600078e008d */
[----:B------:R-:W3:Y:S01]  /*7810*/  LDL.LU.64 R144, [R1+0x4b0] ;  /* 0x0004b00001907983 */ /* 0x000ee20000300a00 */
[----:B------:R-:W-:Y:S01]  /*7820*/  IMAD.MOV.U32 R15, RZ, RZ, R138 ;  /* 0x000000ffff0f7224 */ /* 0x000fe200078e008a */
[----:B------:R-:W-:Y:S01]  /*7830*/  MOV R20, R137 ;  /* 0x0000008900147202 */ /* 0x000fe20000000f00 */
[----:B------:R-:W-:Y:S01]  /*7840*/  IMAD.MOV.U32 R14, RZ, RZ, R139 ;  /* 0x000000ffff0e7224 */ /* 0x000fe200078e008b */
        /* <DEDUP_REMOVED lines=247> */
[----:B------:R0:W5:Y:S04]  /*87c0*/  LDL.LU R18, [R1+0x2c8] ;  /* 0x0002c80001127983 */ /* 0x0001680000300800 */
[----:B------:R0:W5:Y:S04]  /*87d0*/  LDL.LU R17, [R1+0x2c4] ;  /* 0x0002c40001117983 */ /* 0x0001680000300800 */
[----:B------:R0:W5:Y:S04]  /*87e0*/  LDL.LU R16, [R1+0x2c0] ;  /* 0x0002c00001107983 */ /* 0x0001680000300800 */
[----:B------:R0:W5:Y:S01]  /*87f0*/  LDL.LU R0, [R1+0x2bc] ;  /* 0x0002bc0001007983 */ /* 0x0001620000300800 */
        /* <DEDUP_REMOVED lines=96> */
[----:B------:R-:W-:Y:S01]  /*8e00*/  BPT.TRAP 0x1 ;  /* 0x000000040000795c */ /* 0x000fe20000300000 */
.L_x_27:
[----:B-----5:R-:W-:Y:S01]  /*8e10*/  ISETP.NE.AND P1, PT, R19, RZ, PT ;  /* 0x000000ff1300720c */ /* 0x020fe20003f25270 */
[----:B------:R-:W-:Y:S01]  /*8e20*/  IMAD.U32 R2, RZ, RZ, UR12 ;  /* 0x0000000cff027e24 */ /* 0x000fe2000f8e00ff */
[----:B------:R-:W-:-:S11]  /*8e30*/  UISETP.GT.U32.AND UP0, UPT, UR40, 0x1, UPT ;  /* 0x000000012800788c */ /* 0x000fd6000bf04070 */
[----:B------:R-:W-:-:S05]  /*8e40*/  @P1 LEA R2, R2, R0, 0x3 ;  /* 0x0000000002021211 */ /* 0x000fca00078e18ff */
[----:B------:R-:W-:-:S05]  /*8e50*/  @P1 VIADD R2, R2, 0x18 ;  /* 0x0000001802021836 */ /* 0x000fca0000000000 */
[----:B------:R-:W-:-:S04]  /*8e60*/  @P1 PRMT R2, R155, 0x654, R2 ;  /* 0x000006549b021816 */ /* 0x000fc80000000002 */
[----:B------:R0:W-:Y:S01]  /*8e70*/  @P1 SYNCS.ARRIVE.TRANS64.RED.A1T0 RZ, [R2+URZ], RZ ;  /* 0x000000ff02ff19a7 */ /* 0x0001e2000810043f */
[----:B------:R-:W-:-:S13]  /*8e80*/  PLOP3.LUT P1, PT, PT, PT, UP0, 0x80, 0x0 ;  /* 0x000000000000781c */ /* 0x000fda0003f2f008 */
[----:B0-----:R-:W-:Y:S05]  /*8e90*/  @P1 BRA `(.L_x_28) ;  /* 0x0000000000041947 */ /* 0x001fea0003800000 */
[----:B------:R-:W-:Y:S01]  /*8ea0*/  BPT.TRAP 0x1 ;  /* 0x000000040000795c */ /* 0x000fe20000300000 */
.L_x_28:
[----:B------:R-:W-:Y:S02]  /*8eb0*/  UISETP.GT.AND UP2, UPT, UR5, 0x1, UPT ;  /* 0x000000010500788c */ /* 0x000fe4000bf44270 */
[----:B------:R-:W-:Y:S02]  /*8ec0*/  UIADD3 UR6, UR6, 0x1, URZ ;  /* 0x0000000106067890 */ /* 0x000fe4000fffe03f */
[----:B------:R-:W-:Y:S02]  /*8ed0*/  UIADD3 UR12, UR12, 0x1, URZ ;  /* 0x000000010c0c7890 */ /* 0x000fe4000fffe03f */
[----:B------:R-:W-:Y:S01]  /*8ee0*/  PLOP3.LUT P1, PT, PT, PT, UP2, 0x80, 0x0 ;  /* 0x000000000000781c */ /* 0x000fe20003f2f028 */
[----:B------:R-:W-:Y:S02]  /*8ef0*/  UISETP.NE.AND UP0, UPT, UR6, 0x3, UPT ;  /* 0x000000030600788c */ /* 0x000fe4000bf05270 */
[----:B------:R-:W-:Y:S02]  /*8f00*/  UIADD3 UR8, UR5, -0x1, URZ ;  /* 0xffffffff05087890 */ /* 0x000fe4000fffe03f */
[----:B------:R-:W-:-:S02]  /*8f10*/  USEL UR5, URZ, 0x1, UP0 ;  /* 0x000000013f057887 */ /* 0x000fc40008000000 */
[----:B------:R-:W-:Y:S02]  /*8f20*/  UISETP.NE.AND UP1, UPT, UR12, 0x3, UPT ;  /* 0x000000030c00788c */ /* 0x000fe4000bf25270 */
[----:B------:R-:W-:Y:S02]  /*8f30*/  ULOP3.LUT UR7, UR7, UR5, URZ, 0x3c, !UPT ;  /* 0x0000000507077292 */ /* 0x000fe4000f8e3c3f */
[----:B------:R-:W-:Y:S02]  /*8f40*/  USEL UR6, UR6, URZ, UP0 ;  /* 0x0000003f06067287 */ /* 0x000fe40008000000 */
[----:B------:R-:W-:Y:S01]  /*8f50*/  USEL UR12, UR12, URZ, UP1 ;  /* 0x0000003f0c0c7287 */ /* 0x000fe20008800000 */
[----:B------:R-:W-:Y:S01]  /*8f60*/  UMOV UR5, UR8 ;  /* 0x0000000800057c82 */ /* 0x000fe20008000000 */
[----:B------:R-:W-:Y:S10]  /*8f70*/  @P1 BRA `(.L_x_29) ;  /* 0xffffffbc00481947 */ /* 0x000ff4000383ffff */
.L_x_22:
[----:B-----5:R-:W0:Y:S02]  /*8f80*/  LDC R2, c[0x0][0x28c] ;  /* 0x0000a300ff027b82 */ /* 0x020e240000000800 */
[----:B0-----:R-:W-:-:S13]  /*8f90*/  ISETP.GE.AND P1, PT, R2, 0x1, PT ;  /* 0x000000010200780c */ /* 0x001fda0003f26270 */
[----:B------:R-:W-:Y:S05]  /*8fa0*/  @!P1 BRA `(.L_x_30) ;  /* 0x0000000000549947 */ /* 0x000fea0003800000 */
[----:B------:R-:W-:Y:S05]  /*8fb0*/  @!P0 BRA `(.L_x_31) ;  /* 0x0000000000048947 */ /* 0x000fea0003800000 */
[----:B------:R-:W-:Y:S01]  /*8fc0*/  BPT.TRAP 0x1 ;  /* 0x000000040000795c */ /* 0x000fe20000300000 */
.L_x_31:
[----:B------:R-:W-:Y:S01]  /*8fd0*/  ISETP.NE.AND P0, PT, R19, RZ, PT ;  /* 0x000000ff1300720c */ /* 0x000fe20003f05270 */
[----:B------:R-:W-:-:S12]  /*8fe0*/  BSSY B0, `(.L_x_32) ;  /* 0x000000d000007945 */ /* 0x000fd80003800000 */
[----:B------:R-:W-:Y:S05]  /*8ff0*/  @!P0 BRA `(.L_x_33) ;  /* 0x00000000002c8947 */ /* 0x000fea0003800000 */
[----:B------:R-:W-:-:S04]  /*9000*/  UISETP.LT.AND UP0, UPT, UR44, 0x1, UPT ;  /* 0x000000012c00788c */ /* 0x000fc8000bf01270 */
[----:B------:R-:W-:-:S04]  /*9010*/  USEL UR6, UR44, 0x1, UP0 ;  /* 0x000000012c067887 */ /* 0x000fc80008000000 */
[----:B------:R-:W-:-:S04]  /*9020*/  UIADD3 UR6, UR39, UR44, -UR6 ;  /* 0x0000002c27067290 */ /* 0x000fc8000fffe806 */
[----:B------:R-:W-:-:S04]  /*9030*/  UIMAD.WIDE.U32 UR4, UR6, -0x55555555, URZ ;  /* 0xaaaaaaab060478a5 */ /* 0x000fc8000f8e003f */
[----:B------:R-:W-:-:S04]  /*9040*/  USHF.R.U32.HI UR4, URZ, 0x1, UR5 ;  /* 0x000000013f047899 */ /* 0x000fc80008011605 */
[----:B------:R-:W-:-:S06]  /*9050*/  UIMAD UR6, UR4, -0x3, UR6 ;  /* 0xfffffffd040678a4 */ /* 0x000fcc000f8e0206 */
[----:B------:R-:W-:-:S05]  /*9060*/  MOV R2, UR6 ;  /* 0x0000000600027c02 */ /* 0x000fca0008000f00 */
[----:B------:R-:W-:-:S05]  /*9070*/  IMAD R0, R2, 0x8, R0 ;  /* 0x0000000802007824 */ /* 0x000fca00078e0200 */
[----:B------:R-:W-:-:S04]  /*9080*/  IADD3 R0, R0, 0x18, RZ ;  /* 0x0000001800007810 */ /* 0x000fc80007ffe0ff */
[----:B------:R-:W-:-:S04]  /*9090*/  PRMT R0, R155, 0x654, R0 ;  /* 0x000006549b007816 */ /* 0x000fc80000000000 */
[----:B------:R0:W-:Y:S03]  /*90a0*/  SYNCS.ARRIVE.TRANS64.RED.A1T0 RZ, [R0+URZ], RZ ;  /* 0x000000ff00ff79a7 */ /* 0x0001e6000810043f */
.L_x_33:
[----:B------:R-:W-:Y:S05]  /*90b0*/  BSYNC B0 ;  /* 0x0000000000007941 */ /* 0x000fea0003800000 */
.L_x_32:
[----:B------:R-:W-:-:S06]  /*90c0*/  UISETP.GT.U32.AND UP0, UPT, UR40, 0x1, UPT ;  /* 0x000000012800788c */ /* 0x000fcc000bf04070 */
[----:B------:R-:W-:-:S13]  /*90d0*/  PLOP3.LUT P0, PT, PT, PT, UP0, 0x80, 0x0 ;  /* 0x000000000000781c */ /* 0x000fda0003f0f008 */
[----:B------:R-:W-:Y:S05]  /*90e0*/  @P0 BRA `(.L_x_30) ;  /* 0x0000000000040947 */ /* 0x000fea0003800000 */
[----:B------:R-:W-:Y:S01]  /*90f0*/  BPT.TRAP 0x1 ;  /* 0x000000040000795c */ /* 0x000fe20000300000 */
.L_x_30:
[----:B------:R-:W1:Y:S01]  /*9100*/  S2R R6, SR_TID.X ;  /* 0x0000000000067919 */ /* 0x000e620000002100 */
[----:B------:R-:W-:Y:S01]  /*9110*/  IMAD.MOV.U32 R13, RZ, RZ, 0x6540 ;  /* 0x00006540ff0d7424 */ /* 0x000fe200078e00ff */
[----:B------:R-:W-:Y:S02]  /*9120*/  UIMAD.WIDE UR8, UR41, 0x100, URZ ;  /* 0x00000100290878a5 */ /* 0x000fe4000f8e023f */
[----:B------:R-:W-:Y:S01]  /*9130*/  USHF.R.S32.HI UR10, URZ, 0x1f, UR43 ;  /* 0x0000001f3f0a7899 */ /* 0x000fe2000801142b */
[----:B------:R-:W-:Y:S01]  /*9140*/  ULDC.64 UR6, c[0x0][0x5d0] ;  /* 0x0001740000067ab9 */ /* 0x000fe20000000a00 */
[----:B------:R-:W-:Y:S02]  /*9150*/  USHF.L.U32 UR41, UR41, 0x8, URZ ;  /* 0x0000000829297899 */ /* 0x000fe4000800063f */
[----:B------:R-:W-:Y:S02]  /*9160*/  UIMAD UR4, UR10, UR6, URZ ;  /* 0x000000060a0472a4 */ /* 0x000fe4000f8e023f */
[----:B------:R-:W-:-:S02]  /*9170*/  UIADD3 UR39, UR44, UR39, URZ ;  /* 0x000000272c277290 */ /* 0x000fc4000fffe03f */
[----:B------:R-:W-:Y:S02]  /*9180*/  UIMAD UR4, UR43, UR7, UR4 ;  /* 0x000000072b0472a4 */ /* 0x000fe4000f8e0204 */
[----:B------:R-:W-:Y:S02]  /*9190*/  UISETP.GT.U32.AND UP1, UPT, UR39, 0x2, UPT ;  /* 0x000000022700788c */ /* 0x000fe4000bf24070 */
[----:B------:R-:W-:Y:S02]  /*91a0*/  UISETP.GE.U32.AND UP2, UPT, UR44, 0x3, UPT ;  /* 0x000000032c00788c */ /* 0x000fe4000bf46070 */
[----:B------:R-:W-:Y:S01]  /*91b0*/  UISETP.LT.U32.AND UP1, UPT, UR44, 0x3, UP1 ;  /* 0x000000032c00788c */ /* 0x000fe20008f21070 */
[--C-:B-1----:R-:W-:Y:S02]  /*91c0*/  SHF.R.U32.HI R2, RZ, 0x7, R6.reuse ;  /* 0x00000007ff027819 */ /* 0x102fe40000011606 */
[----:B------:R-:W-:Y:S02]  /*91d0*/  SHF.R.U32.HI R3, RZ, 0x2, R6 ;  /* 0x00000002ff037819 */ /* 0x000fe40000011606 */
[----:B------:R-:W-:-:S02]  /*91e0*/  LOP3.LUT R2, R2, 0x1, RZ, 0xc0, !PT ;  /* 0x0000000102027812 */ /* 0x000fc400078ec0ff */
[C---:B------:R-:W-:Y:S02]  /*91f0*/  SHF.L.U32 R12, R6.reuse, 0x1, RZ ;  /* 0x00000001060c7819 */ /* 0x040fe400000006ff */
[----:B------:R-:W-:Y:S01]  /*9200*/  LOP3.LUT R4, R6, 0x60, RZ, 0xc0, !PT ;  /* 0x0000006006047812 */ /* 0x000fe200078ec0ff */
[----:B------:R-:W-:Y:S01]  /*9210*/  IMAD.SHL.U32 R160, R2, 0x40, RZ ;  /* 0x0000004002a07824 */ /* 0x000fe200078e00ff */
[----:B------:R-:W-:Y:S02]  /*9220*/  LOP3.LUT R3, R3, 0x7, RZ, 0xc0, !PT ;  /* 0x0000000703037812 */ /* 0x000fe400078ec0ff */
[----:B------:R-:W-:Y:S02]  /*9230*/  LOP3.LUT R12, R12, 0x6, RZ, 0xc0, !PT ;  /* 0x000000060c0c7812 */ /* 0x000fe400078ec0ff */
[----:B------:R-:W-:Y:S02]  /*9240*/  SHF.R.U32.HI R4, RZ, 0x1, R4 ;  /* 0x00000001ff047819 */ /* 0x000fe40000011604 */
[----:B------:R-:W-:-:S02]  /*9250*/  LOP3.LUT R160, R160, 0x40, R3, 0xe2, !PT ;  /* 0x00000040a0a07812 */ /* 0x000fc400078ee203 */
[----:B------:R-:W-:Y:S01]  /*9260*/  PRMT R12, R12, R13, UR42 ;  /* 0x0000002a0c0c7e16 */ /* 0x000fe2000800000d */
[----:B------:R-:W-:Y:S01]  /*9270*/  USHF.L.U32 UR42, UR42, 0x8, URZ ;  /* 0x000000082a2a7899 */ /* 0x000fe2000800063f */
[----:B0-----:R-:W-:Y:S01]  /*9280*/  IADD3 R0, RZ, -R4, -R3 ;  /* 0x80000004ff007210 */ /* 0x001fe20007ffe803 */
[----:B------:R-:W-:Y:S01]  /*9290*/  IMAD.MOV.U32 R3, RZ, RZ, -0x2 ;  /* 0xfffffffeff037424 */ /* 0x000fe200078e00ff */
[----:B------:R-:W-:Y:S02]  /*92a0*/  LOP3.LUT R160, R160, UR8, R4, 0xfe, !PT ;  /* 0x00000008a0a07c12 */ /* 0x000fe4000f8efe04 */
[----:B------:R-:W-:Y:S01]  /*92b0*/  SHF.R.S32.HI R13, RZ, 0x1f, R12 ;  /* 0x0000001fff0d7819 */ /* 0x000fe2000001140c */
[----:B------:R-:W-:Y:S01]  /*92c0*/  IMAD R0, R2, -0x40, R0 ;  /* 0xffffffc002007824 */ /* 0x000fe200078e0200 */
[----:B------:R-:W-:Y:S01]  /*92d0*/  MOV R4, UR6 ;  /* 0x0000000600047c02 */ /* 0x000fe20008000f00 */
[----:B------:R-:W-:Y:S02]  /*92e0*/  ULDC UR6, c[0x0][0x284] ;  /* 0x0000a10000067ab9 */ /* 0x000fe40000000800 */
[----:B------:R-:W-:-:S02]  /*92f0*/  MOV R154, UR6 ;  /* 0x00000006009a7c02 */ /* 0x000fc40008000f00 */
[----:B------:R-:W-:Y:S02]  /*9300*/  IMAD.WIDE.U32 R4, R4, UR43, R12 ;  /* 0x0000002b04047c25 */ /* 0x000fe4000f8e000c */
[----:B------:R-:W-:Y:S02]  /*9310*/  IADD3 R154, R154, -UR41, R0 ;  /* 0x800000299a9a7c10 */ /* 0x000fe4000fffe000 */
[----:B------:R-:W-:Y:S01]  /*9320*/  VIADD R5, R5, UR4 ;  /* 0x0000000405057c36 */ /* 0x000fe20008000000 */
[----:B------:R-:W-:Y:S01]  /*9330*/  ULDC UR4, c[0x0][0x288] ;  /* 0x0000a20000047ab9 */ /* 0x000fe20000000800 */
[----:B------:R-:W-:Y:S01]  /*9340*/  LOP3.LUT R0, R6, 0x3, RZ, 0xc0, !PT ;  /* 0x0000000306007812 */ /* 0x000fe200078ec0ff */
[----:B------:R-:W-:-:S04]  /*9350*/  UISETP.GE.AND UP0, UPT, UR42, UR4, UPT ;  /* 0x000000042a00728c */ /* 0x000fc8000bf06270 */
[----:B------:R-:W-:Y:S01]  /*9360*/  UISETP.GE.OR UP0, UPT, UR41, UR6, UP0 ;  /* 0x000000062900728c */ /* 0x000fe20008706670 */
[----:B------:R-:W-:Y:S01]  /*9370*/  IMAD R0, R0, R3, UR4 ;  /* 0x0000000400007e24 */ /* 0x000fe2000f8e0203 */
[----:B------:R-:W-:Y:S02]  /*9380*/  UIMAD.WIDE.U32 UR4, UR39, -0x55555555, URZ ;  /* 0xaaaaaaab270478a5 */ /* 0x000fe4000f8e003f */
[----:B------:R-:W-:Y:S02]  /*9390*/  USEL UR6, URZ, 0x1, !UP1 ;  /* 0x000000013f067887 */ /* 0x000fe4000c800000 */
[----:B------:R-:W-:Y:S01]  /*93a0*/  PLOP3.LUT P0, PT, PT, PT, UP0, 0x80, 0x0 ;  /* 0x000000000000781c */ /* 0x000fe20003f0f008 */
[----:B------:R-:W-:Y:S01]  /*93b0*/  USHF.R.U32.HI UR4, URZ, 0x1, UR5 ;  /* 0x000000013f047899 */ /* 0x000fe20008011605 */
[----:B------:R-:W-:Y:S01]  /*93c0*/  IADD3 R0, R0, -UR42, RZ ;  /* 0x8000002a00007c10 */ /* 0x000fe2000fffe0ff */
[----:B------:R-:W-:Y:S02]  /*93d0*/  ULOP3.LUT UR38, UR38, UR6, URZ, 0x3c, !UPT ;  /* 0x0000000626267292 */ /* 0x000fe4000f8e3c3f */
[----:B------:R-:W-:-:S02]  /*93e0*/  UIMAD UR39, UR4, -0x3, UR39 ;  /* 0xfffffffd042778a4 */ /* 0x000fc4000f8e0227 */
[----:B------:R-:W-:Y:S01]  /*93f0*/  @UP2 ULOP3.LUT UR38, UR38, 0x1, UR4, 0x78, !UPT ;  /* 0x0000000126262892 */ /* 0x000fe2000f8e7804 */
[----:B------:R-:W-:-:S05]  /*9400*/  UMOV UR41, 0xffffffff ;  /* 0xffffffff00297882 */ /* 0x000fca0000000000 */
[----:B------:R-:W-:Y:S06]  /*9410*/  @P0 BRA `(.L_x_34) ;  /* 0x000000d000f80947 */ /* 0x000fec0003800000 */
[----:B------:R-:W0:Y:S01]  /*9420*/  LDC.64 R2, c[0x0][0x5c8] ;  /* 0x00017200ff027b82 */ /* 0x000e220000000a00 */
[----:B------:R-:W-:Y:S01]  /*9430*/  ULDC.64 UR4, c[0x0][0x5c0] ;  /* 0x0001700000047ab9 */ /* 0x000fe20000000a00 */
[----:B------:R-:W-:Y:S01]  /*9440*/  BSSY B0, `(.L_x_34) ;  /* 0x0000d3b000007945 */ /* 0x000fe20003800000 */
[C---:B0-----:R-:W-:Y:S01]  /*9450*/  IMAD R6, R2.reuse, UR9, RZ ;  /* 0x0000000902067c24 */ /* 0x041fe2000f8e02ff */
[----:B------:R-:W-:Y:S01]  /*9460*/  SHF.L.U32 R8, R2, 0x3, RZ ;  /* 0x0000000302087819 */ /* 0x000fe200000006ff */
[----:B------:R-:W-:Y:S01]  /*9470*/  IMAD.WIDE.U32 R4, R160, R2, R4 ;  /* 0x00000002a0047225 */ /* 0x000fe200078e0004 */
[----:B------:R-:W-:-:S03]  /*9480*/  SHF.L.U64.HI R9, R2, 0x3, R3 ;  /* 0x0000000302097819 */ /* 0x000fc60000010203 */
[----:B------:R-:W-:Y:S01]  /*9490*/  IMAD R6, R160, R3, R6 ;  /* 0x00000003a0067224 */ /* 0x000fe200078e0206 */
[----:B------:R-:W-:-:S03]  /*94a0*/  IADD3 R4, P0, R4, UR4, RZ ;  /* 0x0000000404047c10 */ /* 0x000fc6000ff1e0ff */
[----:B------:R-:W-:Y:S01]  /*94b0*/  IMAD.IADD R6, R5, 0x1, R6 ;  /* 0x0000000105067824 */ /* 0x000fe200078e0206 */
[----:B------:R-:W-:-:S04]  /*94c0*/  IADD3 R10, P1, R8, R4, RZ ;  /* 0x00000004080a7210 */ /* 0x000fc80007f3e0ff */
[----:B------:R-:W-:Y:S02]  /*94d0*/  IADD3.X R5, R6, UR5, RZ, P0, !PT ;  /* 0x0000000506057c10 */ /* 0x000fe400087fe4ff */
[----:B------:R-:W-:-:S03]  /*94e0*/  LEA R6, P0, R2, R4, 0x7 ;  /* 0x0000000402067211 */ /* 0x000fc600078038ff */
[----:B------:R-:W-:Y:S01]  /*94f0*/  IMAD.X R11, R9, 0x1, R5, P1 ;  /* 0x00000001090b7824 */ /* 0x000fe200008e0605 */
[----:B------:R-:W-:Y:S02]  /*9500*/  LEA.HI.X R7, R2, R5, R3, 0x7, P0 ;  /* 0x0000000502077211 */ /* 0x000fe400000f3c03 */
[----:B------:R-:W-:Y:S02]  /*9510*/  ISETP.NE.AND P0, PT, R18, RZ, PT ;  /* 0x000000ff1200720c */ /* 0x000fe40003f05270 */
[----:B------:R-:W-:-:S04]  /*9520*/  IADD3 R8, P2, R8, R6, RZ ;  /* 0x0000000608087210 */ /* 0x000fc80007f5e0ff */
[----:B------:R-:W-:-:S07]  /*9530*/  IADD3.X R9, R9, R7, RZ, P2, !PT ;  /* 0x0000000709097210 */ /* 0x000fce00017fe4ff */
[----:B------:R-:W-:Y:S05]  /*9540*/  @!P0 BRA `(.L_x_35) ;  /* 0x0000009800988947 */ /* 0x000fea0003800000 */
[----:B------:R-:W0:Y:S01]  /*9550*/  LDC.64 R20, c[0x0][0x5b0] ;  /* 0x00016c00ff147b82 */ /* 0x000e220000000a00 */
[----:B------:R-:W-:Y:S01]  /*9560*/  ULDC.64 UR6, c[0x0][0x5b8] ;  /* 0x00016e0000067ab9 */ /* 0x000fe20000000a00 */
[----:B------:R-:W-:Y:S01]  /*9570*/  ISETP.GE.AND P1, PT, R154, 0x1, PT ;  /* 0x000000019a00780c */ /* 0x000fe20003f26270 */
[----:B------:R-:W-:Y:S02]  /*9580*/  UIMAD UR4, UR10, UR6, URZ ;  /* 0x000000060a0472a4 */ /* 0x000fe4000f8e023f */
[----:B------:R-:W-:Y:S01]  /*9590*/  IMAD.U32 R156, RZ, RZ, UR6 ;  /* 0x00000006ff9c7e24 */ /* 0x000fe2000f8e00ff */
[----:B------:R-:W-:Y:S01]  /*95a0*/  BSSY B1, `(.L_x_36) ;  /* 0x000000e000017945 */ /* 0x000fe20003800000 */
[----:B------:R-:W-:Y:S01]  /*95b0*/  ISETP.LT.OR P2, PT, R0, 0x1, !P1 ;  /* 0x000000010000780c */ /* 0x000fe20004f41670 */
[----:B------:R-:W-:Y:S01]  /*95c0*/  UIMAD UR4, UR43, UR7, UR4 ;  /* 0x000000072b0472a4 */ /* 0x000fe2000f8e0204 */
[----:B------:R-:W1:Y:S01]  /*95d0*/  LDC.64 R22, c[0x0][0x5a8] ;  /* 0x00016a00ff167b82 */ /* 0x000e620000000a00 */
[----:B------:R-:W-:-:S04]  /*95e0*/  IMAD.WIDE.U32 R156, R156, UR43, R12 ;  /* 0x0000002b9c9c7c25 */ /* 0x000fc8000f8e000c */
[----:B------:R-:W-:Y:S01]  /*95f0*/  IMAD.MOV.U32 R152, RZ, RZ, R156 ;  /* 0x000000ffff987224 */ /* 0x000fe200078e009c */
[----:B------:R-:W-:Y:S01]  /*9600*/  IADD3 R153, R157, UR4, RZ ;  /* 0x000000049d997c10 */ /* 0x000fe2000fffe0ff */
[----:B0-----:R-:W-:Y:S02]  /*9610*/  IMAD R161, R20, UR9, RZ ;  /* 0x0000000914a17c24 */ /* 0x001fe4000f8e02ff */
[----:B------:R-:W-:-:S04]  /*9620*/  IMAD.WIDE.U32 R2, R160, R20, R152 ;  /* 0x00000014a0027225 */ /* 0x000fc800078e0098 */
[----:B------:R-:W-:Y:S01]  /*9630*/  IMAD R161, R160, R21, R161 ;  /* 0x00000015a0a17224 */ /* 0x000fe200078e02a1 */
[----:B-1----:R-:W-:-:S04]  /*9640*/  IADD3 R14, P0, R2, R22, RZ ;  /* 0x00000016020e7210 */ /* 0x002fc80007f1e0ff */
[----:B------:R-:W-:Y:S01]  /*9650*/  IADD3.X R15, R23, R3, R161, P0, !PT ;  /* 0x00000003170f7210 */ /* 0x000fe200007fe4a1 */
[----:B------:R-:W-:Y:S08]  /*9660*/  @P2 BRA `(.L_x_37) ;  /* 0x0000000000042947 */ /* 0x000ff00003800000 */
[----:B------:R0:W5:Y:S02]  /*9670*/  LDG.E.U8 R16, desc[UR36][R14.64] ;  /* 0x000000240e107981 */ /* 0x000164000c1e1100 */
.L_x_37:
[----:B------:R-:W-:Y:S05]  /*9680*/  BSYNC B1 ;  /* 0x0000000000017941 */ /* 0x000fea0003800000 */
.L_x_36:
[----:B------:R-:W2:Y:S01]  /*9690*/  LDL.LU R3, [R1] ;  /* 0x0000000001037983 */ /* 0x000ea20000300800 */
[----:B-----5:R-:W-:Y:S01]  /*96a0*/  LOP3.LUT R2, R16, 0xffff, RZ, 0xc0, !PT ;  /* 0x0000ffff10027812 */ /* 0x020fe200078ec0ff */
[----:B------:R-:W-:Y:S01]  /*96b0*/  BSSY B1, `(.L_x_38) ;  /* 0x000000a000017945 */ /* 0x000fe20003800000 */
[----:B------:R-:W-:Y:S02]  /*96c0*/  ISETP.LT.OR P0, PT, R0, 0x2, !P1 ;  /* 0x000000020000780c */ /* 0x000fe40004f01670 */
[----:B------:R-:W-:-:S05]  /*96d0*/  PRMT R2, R2, 0x8880, RZ ;  /* 0x0000888002027816 */ /* 0x000fca00000000ff */
[----:B------:R-:W-:-:S04]  /*96e0*/  IMAD R2, R2, R18, RZ ;  /* 0x0000001202027224 */ /* 0x000fc800078e02ff */
[----:B--2---:R-:W-:-:S05]  /*96f0*/  @!P2 IMAD R3, R3, R17, R2 ;  /* 0x000000110303a224 */ /* 0x004fca00078e0202 */
[----:B------:R1:W-:Y:S01]  /*9700*/  @!P2 STG.E.U8 desc[UR36][R4.64], R3 ;  /* 0x000000030400a986 */ /* 0x0003e2000c101124 */
[----:B------:R-:W-:Y:S05]  /*9710*/  @P0 BRA `(.L_x_39) ;  /* 0x00000000000c0947 */ /* 0x000fea0003800000 */
[----:B------:R-:W2:Y:S02]  /*9720*/  LDG.E.U8 R16, desc[UR36][R14.64+0x1] ;  /* 0x000001240e107981 */ /* 0x000ea4000c1e1100 */
[----:B--2---:R-:W-:-:S05]  /*9730*/  PRMT R2, R16, 0x8880, RZ ;  /* 0x0000888010027816 */ /* 0x004fca00000000ff */
[----:B------:R-:W-:-:S07]  /*9740*/  IMAD R2, R2, R18, RZ ;  /* 0x0000001202027224 */ /* 0x000fce00078e02ff */
.L_x_39:
[----:B------:R-:W-:Y:S05]  /*9750*/  BSYNC B1 ;  /* 0x0000000000017941 */ /* 0x000fea0003800000 */
.L_x_38:
[----:B-1----:R-:W2:Y:S01]  /*9760*/  LDL.LU R3, [R1+0x4] ;  /* 0x0000040001037983 */ /* 0x002ea20000300800 */
[C---:B------:R-:W-:Y:S01]  /*9770*/  SHF.L.U64.HI R159, R20.reuse, 0x3, R21 ;  /* 0x00000003149f7819 */ /* 0x040fe20000010215 */
[----:B------:R-:W-:Y:S01]  /*9780*/  BSSY B1, `(.L_x_40) ;  /* 0x000000e000017945 */ /* 0x000fe20003800000 */
[----:B------:R-:W-:-:S05]  /*9790*/  SHF.L.U32 R158, R20, 0x3, RZ ;  /* 0x00000003149e7819 */ /* 0x000fca00000006ff */
[----:B------:R-:W-:-:S04]  /*97a0*/  IMAD.WIDE.U32 R12, R160, R20, R158 ;  /* 0x00000014a00c7225 */ /* 0x000fc800078e009e */
[----:B------:R-:W-:Y:S01]  /*97b0*/  IMAD.IADD R161, R161, 0x1, R13 ;  /* 0x00000001a1a17824 */ /* 0x000fe200078e020d */
[----:B------:R-:W-:-:S04]  /*97c0*/  IADD3 R12, P2, P3, R156, R22, R12 ;  /* 0x000000169c0c7210 */ /* 0x000fc80007b5e00c */
[----:B------:R-:W-:Y:S01]  /*97d0*/  IADD3.X R13, R153, R23, R161, P2, P3 ;  /* 0x00000017990d7210 */ /* 0x000fe200017e64a1 */
[----:B--2---:R-:W-:-:S05]  /*97e0*/  @!P0 IMAD R3, R3, R17, R2 ;  /* 0x0000001103038224 */ /* 0x004fca00078e0202 */
[----:B------:R1:W-:Y:S01]  /*97f0*/  @!P0 STG.E.U8 desc[UR36][R4.64+0x1], R3 ;  /* 0x0000010304008986 */ /* 0x0003e2000c101124 */
[----:B------:R-:W-:-:S04]  /*9800*/  ISETP.GE.AND P0, PT, R154, 0x9, PT ;  /* 0x000000099a00780c */ /* 0x000fc80003f06270 */
[----:B------:R-:W-:-:S13]  /*9810*/  ISETP.LT.OR P4, PT, R0, 0x1, !P0 ;  /* 0x000000010000780c */ /* 0x000fda0004781670 */
[----:B-1----:R-:W-:Y:S05]  /*9820*/  @P4 BRA `(.L_x_41) ;  /* 0x00000000000c4947 */ /* 0x002fea0003800000 */
[----:B------:R-:W2:Y:S02]  /*9830*/  LDG.E.U8 R16, desc[UR36][R12.64] ;  /* 0x000000240c107981 */ /* 0x000ea4000c1e1100 */
[----:B--2---:R-:W-:-:S05]  /*9840*/  PRMT R2, R16, 0x8880, RZ ;  /* 0x0000888010027816 */ /* 0x004fca00000000ff */
[----:B------:R-:W-:-:S07]  /*9850*/  IMAD R2, R2, R18, RZ ;  /* 0x0000001202027224 */ /* 0x000fce00078e02ff */
.L_x_41:
[----:B------:R-:W-:Y:S05]  /*9860*/  BSYNC B1 ;  /* 0x0000000000017941 */ /* 0x000fea0003800000 */
.L_x_40:
[----:B------:R-:W2:Y:S01]  /*9870*/  LDL.LU R3, [R1+0x8] ;  /* 0x0000080001037983 */ /* 0x000ea20000300800 */
[----:B------:R-:W-:Y:S01]  /*9880*/  ISETP.LT.OR P2, PT, R0, 0x2, !P0 ;  /* 0x000000020000780c */ /* 0x000fe20004741670 */
[----:B------:R-:W-:Y:S01]  /*9890*/  BSSY B1, `(.L_x_42) ;  /* 0x0000007000017945 */ /* 0x000fe20003800000 */
[----:B--2---:R-:W-:-:S05]  /*98a0*/  @!P4 IMAD R3, R3, R17, R2 ;  /* 0x000000110303c224 */ /* 0x004fca00078e0202 */
[----:B------:R1:W-:Y:S06]  /*98b0*/  @!P4 STG.E.U8 desc[UR36][R10.64], R3 ;  /* 0x000000030a00c986 */ /* 0x0003ec000c101124 */
[----:B------:R-:W-:Y:S05]  /*98c0*/  @P2 BRA `(.L_x_43) ;  /* 0x00000000000c2947 */ /* 0x000fea0003800000 */
[----:B------:R-:W2:Y:S02]  /*98d0*/  LDG.E.U8 R16, desc[UR36][R12.64+0x1] ;  /* 0x000001240c107981 */ /* 0x000ea4000c1e1100 */
[----:B--2---:R-:W-:-:S05]  /*98e0*/  PRMT R2, R16, 0x8880, RZ ;  /* 0x0000888010027816 */ /* 0x004fca00000000ff */
[----:B------:R-:W-:-:S07]  /*98f0*/  IMAD R2, R2, R18, RZ ;  /* 0x0000001202027224 */ /* 0x000fce00078e02ff */
.L_x_43:
[----:B------:R-:W-:Y:S05]  /*9900*/  BSYNC B1 ;  /* 0x0000000000017941 */ /* 0x000fea0003800000 */
.L_x_42:
[----:B-1----:R-:W2:Y:S01]  /*9910*/  LDL.LU R3, [R1+0xc] ;  /* 0x00000c0001037983 */ /* 0x002ea20000300800 */
[----:B------:R-:W-:Y:S01]  /*9920*/  BSSY B1, `(.L_x_44) ;  /* 0x0000009000017945 */ /* 0x000fe20003800000 */
[----:B------:R-:W-:Y:S01]  /*9930*/  ISETP.LT.OR P3, PT, R0, 0xa, !P1 ;  /* 0x0000000a0000780c */ /* 0x000fe20004f61670 */
[----:B--2---:R-:W-:-:S05]  /*9940*/  @!P2 IMAD R3, R3, R17, R2 ;  /* 0x000000110303a224 */ /* 0x004fca00078e0202 */
[----:B------:R1:W-:Y:S01]  /*9950*/  @!P2 STG.E.U8 desc[UR36][R10.64+0x1], R3 ;  /* 0x000001030a00a986 */ /* 0x0003e2000c101124 */
[----:B------:R-:W-:-:S13]  /*9960*/  ISETP.LT.OR P2, PT, R0, 0x9, !P1 ;  /* 0x000000090000780c */ /* 0x000fda0004f41670 */
[----:B-1----:R-:W-:Y:S05]  /*9970*/  @P2 BRA `(.L_x_45) ;  /* 0x00000000000c2947 */ /* 0x002fea0003800000 */
[----:B------:R-:W2:Y:S02]  /*9980*/  LDG.E.U8 R16, desc[UR36][R14.64+0x8] ;  /* 0x000008240e107981 */ /* 0x000ea4000c1e1100 */
[----:B--2---:R-:W-:-:S05]  /*9990*/  PRMT R2, R16, 0x8880, RZ ;  /* 0x0000888010027816 */ /* 0x004fca00000000ff */
[----:B------:R-:W-:-:S07]  /*99a0*/  IMAD R2, R2, R18, RZ ;  /* 0x0000001202027224 */ /* 0x000fce00078e02ff */
.L_x_45:
[----:B------:R-:W-:Y:S05]  /*99b0*/  BSYNC B1 ;  /* 0x0000000000017941 */ /* 0x000fea0003800000 */
.L_x_44:
[----:B------:R-:W2:Y:S01]  /*99c0*/  LDL.LU R3, [R1+0x10] ;  /* 0x0000100001037983 */ /* 0x000ea20000300800 */
[----:B------:R-:W-:Y:S01]  /*99d0*/  BSSY B1, `(.L_x_46) ;  /* 0x0000007000017945 */ /* 0x000fe20003800000 */
[----:B--2---:R-:W-:-:S05]  /*99e0*/  @!P2 IMAD R3, R3, R17, R2 ;  /* 0x000000110303a224 */ /* 0x004fca00078e0202 */
[----:B------:R1:W-:Y:S01]  /*99f0*/  @!P2 STG.E.U8 desc[UR36][R4.64+0x8], R3 ;  /* 0x000008030400a986 */ /* 0x0003e2000c101124 */
[----:B------:R-:W-:Y:S05]  /*9a00*/  @P3 BRA `(.L_x_47) ;  /* 0x00000000000c3947 */ /* 0x000fea0003800000 */
[----:B------:R-:W2:Y:S02]  /*9a10*/  LDG.E.U8 R16, desc[UR36][R14.64+0x9] ;  /* 0x000009240e107981 */ /* 0x000ea4000c1e1100 */
[----:B--2---:R-:W-:-:S05]  /*9a20*/  PRMT R2, R16, 0x8880, RZ ;  /* 0x0000888010027816 */ /* 0x004fca00000000ff */
[----:B------:R-:W-:-:S07]  /*9a30*/  IMAD R2, R2, R18, RZ ;  /* 0x0000001202027224 */ /* 0x000fce00078e02ff */
.L_x_47:
[----:B------:R-:W-:Y:S05]  /*9a40*/  BSYNC B1 ;  /* 0x0000000000017941 */ /* 0x000fea0003800000 */
.L_x_46:
[----:B-1----:R-:W2:Y:S01]  /*9a50*/  LDL.LU R3, [R1+0x14] ;  /* 0x0000140001037983 */ /* 0x002ea20000300800 */
[C---:B------:R-:W-:Y:S01]  /*9a60*/  ISETP.LT.OR P2, PT, R0.reuse, 0x9, !P0 ;  /* 0x000000090000780c */ /* 0x040fe20004741670 */
[----:B------:R-:W-:Y:S01]  /*9a70*/  BSSY B1, `(.L_x_48) ;  /* 0x000000b000017945 */ /* 0x000fe20003800000 */
[C---:B------:R-:W-:Y:S02]  /*9a80*/  ISETP.LT.OR P4, PT, R0.reuse, 0x11, !P1 ;  /* 0x000000110000780c */ /* 0x040fe40004f81670 */
[C---:B------:R-:W-:Y:S02]  /*9a90*/  ISETP.LT.OR P5, PT, R0.reuse, 0x12, !P1 ;  /* 0x000000120000780c */ /* 0x040fe40004fa1670 */
[----:B------:R-:W-:Y:S01]  /*9aa0*/  ISETP.LT.OR P6, PT, R0, 0x11, !P0 ;  /* 0x000000110000780c */ /* 0x000fe200047c1670 */
[----:B--2---:R-:W-:-:S05]  /*9ab0*/  @!P3 IMAD R3, R3, R17, R2 ;  /* 0x000000110303b224 */ /* 0x004fca00078e0202 */
[----:B------:R1:W-:Y:S01]  /*9ac0*/  @!P3 STG.E.U8 desc[UR36][R4.64+0x9], R3 ;  /* 0x000009030400b986 */ /* 0x0003e2000c101124 */
[----:B------:R-:W-:Y:S01]  /*9ad0*/  ISETP.LT.OR P3, PT, R0, 0xa, !P0 ;  /* 0x0000000a0000780c */ /* 0x000fe20004761670 */
[----:B------:R-:W-:-:S12]  /*9ae0*/  @P2 BRA `(.L_x_49) ;  /* 0x00000000000c2947 */ /* 0x000fd80003800000 */
[----:B------:R-:W2:Y:S02]  /*9af0*/  LDG.E.U8 R16, desc[UR36][R12.64+0x8] ;  /* 0x000008240c107981 */ /* 0x000ea4000c1e1100 */
[----:B--2---:R-:W-:-:S05]  /*9b00*/  PRMT R2, R16, 0x8880, RZ ;  /* 0x0000888010027816 */ /* 0x004fca00000000ff */
[----:B------:R-:W-:-:S07]  /*9b10*/  IMAD R2, R2, R18, RZ ;  /* 0x0000001202027224 */ /* 0x000fce00078e02ff */
.L_x_49:
[----:B------:R-:W-:Y:S05]  /*9b20*/  BSYNC B1 ;  /* 0x0000000000017941 */ /* 0x000fea0003800000 */
.L_x_48:
[----:B-1----:R-:W2:Y:S01]  /*9b30*/  LDL.LU R3, [R1+0x18] ;  /* 0x0000180001037983 */ /* 0x002ea20000300800 */
[----:B------:R-:W-:Y:S01]  /*9b40*/  BSSY B1, `(.L_x_50) ;  /* 0x0000007000017945 */ /* 0x000fe20003800000 */
[----:B--2---:R-:W-:-:S05]  /*9b50*/  @!P2 IMAD R3, R3, R17, R2 ;  /* 0x000000110303a224 */ /* 0x004fca00078e0202 */
[----:B------:R1:W-:Y:S01]  /*9b60*/  @!P2 STG.E.U8 desc[UR36][R10.64+0x8], R3 ;  /* 0x000008030a00a986 */ /* 0x0003e2000c101124 */
[----:B------:R-:W-:Y:S05]  /*9b70*/  @P3 BRA `(.L_x_51) ;  /* 0x00000000000c3947 */ /* 0x000fea0003800000 */
[----:B------:R-:W2:Y:S02]  /*9b80*/  LDG.E.U8 R16, desc[UR36][R12.64+0x9] ;  /* 0x000009240c107981 */ /* 0x000ea4000c1e1100 */
[----:B--2---:R-:W-:-:S05]  /*9b90*/  PRMT R2, R16, 0x8880, RZ ;  /* 0x0000888010027816 */ /* 0x004fca00000000ff */
[----:B------:R-:W-:-:S07]  /*9ba0*/  IMAD R2, R2, R18, RZ ;  /* 0x0000001202027224 */ /* 0x000fce00078e02ff */
.L_x_51:
[----:B------:R-:W-:Y:S05]  /*9bb0*/  BSYNC B1 ;  /* 0x0000000000017941 */ /* 0x000fea0003800000 */
.L_x_50:
        /* <DEDUP_REMOVED lines=8> */
.L_x_53:
[----:B------:R-:W-:Y:S05]  /*9c40*/  BSYNC B1 ;  /* 0x0000000000017941 */ /* 0x000fea0003800000 */
.L_x_52:
        /* <DEDUP_REMOVED lines=8> */
.L_x_55:
[----:B------:R-:W-:Y:S05]  /*9cd0*/  BSYNC B1 ;  /* 0x0000000000017941 */ /* 0x000fea0003800000 */
.L_x_54:
        /* <DEDUP_REMOVED lines=8> */
.L_x_57:
[----:B------:R-:W-:Y:S05]  /*9d60*/  BSYNC B1 ;  /* 0x0000000000017941 */ /* 0x000fea0003800000 */
.L_x_56:
        /* <DEDUP_REMOVED lines=13> */
.L_x_59:
[----:B------:R-:W-:Y:S05]  /*9e40*/  BSYNC B1 ;  /* 0x0000000000017941 */ /* 0x000fea0003800000 */
.L_x_58:
        /* <DEDUP_REMOVED lines=8> */
.L_x_61:
[----:B------:R-:W-:Y:S05]  /*9ed0*/  BSYNC B1 ;  /* 0x0000000000017941 */ /* 0x000fea0003800000 */
.L_x_60:
        /* <DEDUP_REMOVED lines=8> */
.L_x_63:
[----:B------:R-:W-:Y:S05]  /*9f60*/  BSYNC B1 ;  /* 0x0000000000017941 */ /* 0x000fea0003800000 */
.L_x_62:
        /* <DEDUP_REMOVED lines=8> */
.L_x_65:
[----:B------:R-:W-:Y:S05]  /*9ff0*/  BSYNC B1 ;  /* 0x0000000000017941 */ /* 0x000fea0003800000 */
.L_x_64:
        /* <DEDUP_REMOVED lines=8> */
.L_x_67:
[----:B------:R-:W-:Y:S05]  /*a080*/  BSYNC B1 ;  /* 0x0000000000017941 */ /* 0x000fea0003800000 */
.L_x_66:
        /* <DEDUP_REMOVED lines=13> */
.L_x_69:
[----:B------:R-:W-:Y:S05]  /*a160*/  BSYNC B1 ;  /* 0x0000000000017941 */ /* 0x000fea0003800000 */
.L_x_68:
        /* <DEDUP_REMOVED lines=8> */
.L_x_71:
[----:B------:R-:W-:Y:S05]  /*a1f0*/  BSYNC B1 ;  /* 0x0000000000017941 */ /* 0x000fea0003800000 */
.L_x_70:
        /* <DEDUP_REMOVED lines=8> */
.L_x_73:
[----:B------:R-:W-:Y:S05]  /*a280*/  BSYNC B1 ;  /* 0x0000000000017941 */ /* 0x000fea0003800000 */
.L_x_72:
        /* <DEDUP_REMOVED lines=8> */
.L_x_75:
[----:B------:R-:W-:Y:S05]  /*a310*/  BSYNC B1 ;  /* 0x0000000000017941 */ /* 0x000fea0003800000 */
.L_x_74:
        /* <DEDUP_REMOVED lines=8> */
.L_x_77:
[----:B------:R-:W-:Y:S05]  /*a3a0*/  BSYNC B1 ;  /* 0x0000000000017941 */ /* 0x000fea0003800000 */
.L_x_76:
        /* <DEDUP_REMOVED lines=13> */
.L_x_79:
[----:B------:R-:W-:Y:S05]  /*a480*/  BSYNC B1 ;  /* 0x0000000000017941 */ /* 0x000fea0003800000 */
.L_x_78:
        /* <DEDUP_REMOVED lines=8> */
.L_x_81:
[----:B------:R-:W-:Y:S05]  /*a510*/  BSYNC B1 ;  /* 0x0000000000017941 */ /* 0x000fea0003800000 */
.L_x_80:
        /* <DEDUP_REMOVED lines=8> */
.L_x_83:
[----:B------:R-:W-:Y:S05]  /*a5a0*/  BSYNC B1 ;  /* 0x0000000000017941 */ /* 0x000fea0003800000 */
.L_x_82:
        /* <DEDUP_REMOVED lines=8> */
.L_x_85:
[----:B------:R-:W-:Y:S05]  /*a630*/  BSYNC B1 ;  /* 0x0000000000017941 */ /* 0x000fea0003800000 */
.L_x_84:
        /* <DEDUP_REMOVED lines=8> */
.L_x_87:
[----:B------:R-:W-:Y:S05]  /*a6c0*/  BSYNC B1 ;  /* 0x0000000000017941 */ /* 0x000fea0003800000 */
.L_x_86:
        /* <DEDUP_REMOVED lines=13> */
.L_x_89:
[----:B------:R-:W-:Y:S05]  /*a7a0*/  BSYNC B1 ;  /* 0x0000000000017941 */ /* 0x000fea0003800000 */
.L_x_88:
        /* <DEDUP_REMOVED lines=8> */
.L_x_91:
[----:B------:R-:W-:Y:S05]  /*a830*/  BSYNC B1 ;  /* 0x0000000000017941 */ /* 0x000fea0003800000 */
.L_x_90:
        /* <DEDUP_REMOVED lines=8> */
.L_x_93:
[----:B------:R-:W-:Y:S05]  /*a8c0*/  BSYNC B1 ;  /* 0x0000000000017941 */ /* 0x000fea0003800000 */
.L_x_92:
        /* <DEDUP_REMOVED lines=8> */
.L_x_95:
[----:B------:R-:W-:Y:S05]  /*a950*/  BSYNC B1 ;  /* 0x0000000000017941 */ /* 0x000fea0003800000 */
.L_x_94:
        /* <DEDUP_REMOVED lines=8> */
.L_x_97:
[----:B------:R-:W-:Y:S05]  /*a9e0*/  BSYNC B1 ;  /* 0x0000000000017941 */ /* 0x000fea0003800000 */
.L_x_96:
        /* <DEDUP_REMOVED lines=13> */
.L_x_99:
[----:B------:R-:W-:Y:S05]  /*aac0*/  BSYNC B1 ;  /* 0x0000000000017941 */ /* 0x000fea0003800000 */
.L_x_98:
        /* <DEDUP_REMOVED lines=8> */
.L_x_101:
[----:B------:R-:W-:Y:S05]  /*ab50*/  BSYNC B1 ;  /* 0x0000000000017941 */ /* 0x000fea0003800000 */
.L_x_100:
        /* <DEDUP_REMOVED lines=8> */
.L_x_103:
[----:B------:R-:W-:Y:S05]  /*abe0*/  BSYNC B1 ;  /* 0x0000000000017941 */ /* 0x000fea0003800000 */
.L_x_102:
        /* <DEDUP_REMOVED lines=8> */
.L_x_105:
[----:B------:R-:W-:Y:S05]  /*ac70*/  BSYNC B1 ;  /* 0x0000000000017941 */ /* 0x000fea0003800000 */
.L_x_104:
        /* <DEDUP_REMOVED lines=8> */
.L_x_107:
[----:B------:R-:W-:Y:S05]  /*ad00*/  BSYNC B1 ;  /* 0x0000000000017941 */ /* 0x000fea0003800000 */
.L_x_106:
        /* <DEDUP_REMOVED lines=13> */
.L_x_109:
[----:B------:R-:W-:Y:S05]  /*ade0*/  BSYNC B1 ;  /* 0x0000000000017941 */ /* 0x000fea0003800000 */
.L_x_108:
        /* <DEDUP_REMOVED lines=8> */
.L_x_111:
[----:B------:R-:W-:Y:S05]  /*ae70*/  BSYNC B1 ;  /* 0x0000000000017941 */ /* 0x000fea0003800000 */
.L_x_110:
        /* <DEDUP_REMOVED lines=8> */
.L_x_113:
[----:B------:R-:W-:Y:S05]  /*af00*/  BSYNC B1 ;  /* 0x0000000000017941 */ /* 0x000fea0003800000 */
.L_x_112:
        /* <DEDUP_REMOVED lines=8> */
.L_x_115:
[----:B------:R-:W-:Y:S05]  /*af90*/  BSYNC B1 ;  /* 0x0000000000017941 */ /* 0x000fea0003800000 */
.L_x_114:
        /* <DEDUP_REMOVED lines=8> */
.L_x_117:
[----:B------:R-:W-:Y:S05]  /*b020*/  BSYNC B1 ;  /* 0x0000000000017941 */ /* 0x000fea0003800000 */
.L_x_116:
        /* <DEDUP_REMOVED lines=13> */
.L_x_119:
[----:B------:R-:W-:Y:S05]  /*b100*/  BSYNC B1 ;  /* 0x0000000000017941 */ /* 0x000fea0003800000 */
.L_x_118:
        /* <DEDUP_REMOVED lines=8> */
.L_x_121:
[----:B------:R-:W-:Y:S05]  /*b190*/  BSYNC B1 ;  /* 0x0000000000017941 */ /* 0x000fea0003800000 */
.L_x_120:
        /* <DEDUP_REMOVED lines=8> */
.L_x_123:
[----:B------:R-:W-:Y:S05]  /*b220*/  BSYNC B1 ;  /* 0x0000000000017941 */ /* 0x000fea0003800000 */
.L_x_122:
        /* <DEDUP_REMOVED lines=8> */
.L_x_125:
[----:B------:R-:W-:Y:S05]  /*b2b0*/  BSYNC B1 ;  /* 0x0000000000017941 */ /* 0x000fea0003800000 */
.L_x_124:
        /* <DEDUP_REMOVED lines=8> */
.L_x_127:
[----:B------:R-:W-:Y:S05]  /*b340*/  BSYNC B1 ;  /* 0x0000000000017941 */ /* 0x000fea0003800000 */
.L_x_126:
        /* <DEDUP_REMOVED lines=13> */
.L_x_129:
[----:B------:R-:W-:Y:S05]  /*b420*/  BSYNC B1 ;  /* 0x0000000000017941 */ /* 0x000fea0003800000 */
.L_x_128:
        /* <DEDUP_REMOVED lines=8> */
.L_x_131:
[----:B------:R-:W-:Y:S05]  /*b4b0*/  BSYNC B1 ;  /* 0x0000000000017941 */ /* 0x000fea0003800000 */
.L_x_130:
        /* <DEDUP_REMOVED lines=8> */
.L_x_133:
[----:B------:R-:W-:Y:S05]  /*b540*/  BSYNC B1 ;  /* 0x0000000000017941 */ /* 0x000fea0003800000 */
.L_x_132:
        /* <DEDUP_REMOVED lines=8> */
.L_x_135:
[----:B------:R-:W-:Y:S05]  /*b5d0*/  BSYNC B1 ;  /* 0x0000000000017941 */ /* 0x000fea0003800000 */
.L_x_134:
        /* <DEDUP_REMOVED lines=8> */
.L_x_137:
[----:B------:R-:W-:Y:S05]  /*b660*/  BSYNC B1 ;  /* 0x0000000000017941 */ /* 0x000fea0003800000 */
.L_x_136:
        /* <DEDUP_REMOVED lines=13> */
.L_x_139:
[----:B------:R-:W-:Y:S05]  /*b740*/  BSYNC B1 ;  /* 0x0000000000017941 */ /* 0x000fea0003800000 */
.L_x_138:
        /* <DEDUP_REMOVED lines=8> */
.L_x_141:
[----:B------:R-:W-:Y:S05]  /*b7d0*/  BSYNC B1 ;  /* 0x0000000000017941 */ /* 0x000fea0003800000 */
.L_x_140:
[----:B-1----:R-:W2:Y:S01]  /*b7e0*/  LDL.LU R3, [R1+0xd0] ;  /* 0x0000d00001037983 */ /* 0x002ea20000300800 */
[----:B------:R-:W-:Y:S01]  /*b7f0*/  BSSY B1, `(.L_x_142) ;  /* 0x0000007000017945 */ /* 0x000fe20003800000 */
[----:B--2---:R-:W-:-:S05]  /*b800*/  @!P3 IMAD R3, R3, R17, R2 ;  /* 0x000000110303b224 */ /* 0x004fca00078e0202 */
[----:B------:R1:W-:Y:S01]  /*b810*/  @!P3 STG.E.U8 desc[UR36][R4.64+0x68], R3 ;  /* 0x000068030400b986 */ /* 0x0003e2000c101124 */
[----:B------:R-:W-:Y:S05]  /*b820*/  @P5 BRA `(.L_x_143) ;  /* 0x00000000000c5947 */ /* 0x000fea0003800000 */
[----:B------:R-:W1:Y:S02]  /*b830*/  LDG.E.U8 R16, desc[UR36][R14.64+0x69] ;  /* 0x000069240e107981 */ /* 0x000e64000c1e1100 */
[----:B-1----:R-:W-:-:S05]  /*b840*/  PRMT R3, R16, 0x8880, RZ ;  /* 0x0000888010037816 */ /* 0x002fca00000000ff */
[----:B------:R-:W-:-:S07]  /*b850*/  IMAD R2, R3, R18, RZ ;  /* 0x0000001203027224 */ /* 0x000fce00078e02ff */
.L_x_143:
[----:B------:R-:W-:Y:S05]  /*b860*/  BSYNC B1 ;  /* 0x0000000000017941 */ /* 0x000fea0003800000 */
.L_x_142:
        /* <DEDUP_REMOVED lines=8> */
.L_x_145:
[----:B------:R-:W-:Y:S05]  /*b8f0*/  BSYNC B1 ;  /* 0x0000000000017941 */ /* 0x000fea0003800000 */
.L_x_144:
        /* <DEDUP_REMOVED lines=8> */
.L_x_147:
[----:B------:R-:W-:Y:S05]  /*b980*/  BSYNC B1 ;  /* 0x0000000000017941 */ /* 0x000fea0003800000 */
.L_x_146:
        /* <DEDUP_REMOVED lines=10> */
[----:B------:R-:W1:Y:S02]  /*ba30*/  LDG.E.U8 R16, desc[UR36][R14.64+0x70] ;  /* 0x000070240e107981 */ /* 0x000e64000c1e1100 */
[----:B-1----:R-:W-:-:S05]  /*ba40*/  PRMT R3, R16, 0x8880, RZ ;  /* 0x0000888010037816 */ /* 0x002fca00000000ff */
[----:B------:R-:W-:-:S07]  /*ba50*/  IMAD R2, R3, R18, RZ ;  /* 0x0000001203027224 */ /* 0x000fce00078e02ff */
.L_x_149:
[----:B------:R-:W-:Y:S05]  /*ba60*/  BSYNC B1 ;  /* 0x0000000000017941 */ /* 0x000fea0003800000 */
.L_x_148:
        /* <DEDUP_REMOVED lines=8> */
.L_x_151:
[----:B------:R-:W-:Y:S05]  /*baf0*/  BSYNC B1 ;  /* 0x0000000000017941 */ /* 0x000fea0003800000 */
.L_x_150:
        /* <DEDUP_REMOVED lines=8> */
.L_x_153:
[----:B------:R-:W-:Y:S05]  /*bb80*/  BSYNC B1 ;  /* 0x0000000000017941 */ /* 0x000fea0003800000 */
.L_x_152:
        /* <DEDUP_REMOVED lines=8> */
.L_x_155:
[----:B------:R-:W-:Y:S05]  /*bc10*/  BSYNC B1 ;  /* 0x0000000000017941 */ /* 0x000fea0003800000 */
.L_x_154:
        /* <DEDUP_REMOVED lines=8> */
.L_x_157:
[----:B------:R-:W-:Y:S05]  /*bca0*/  BSYNC B1 ;  /* 0x0000000000017941 */ /* 0x000fea0003800000 */
.L_x_156:
        /* <DEDUP_REMOVED lines=13> */
.L_x_159:
[----:B------:R-:W-:Y:S05]  /*bd80*/  BSYNC B1 ;  /* 0x0000000000017941 */ /* 0x000fea0003800000 */
.L_x_158:
        /* <DEDUP_REMOVED lines=8> */
.L_x_161:
[----:B------:R-:W-:Y:S05]  /*be10*/  BSYNC B1 ;  /* 0x0000000000017941 */ /* 0x000fea0003800000 */
.L_x_160:
        /* <DEDUP_REMOVED lines=8> */
.L_x_163:
[----:B------:R-:W-:Y:S05]  /*bea0*/  BSYNC B1 ;  /* 0x0000000000017941 */ /* 0x000fea0003800000 */
.L_x_162:
        /* <DEDUP_REMOVED lines=8> */
.L_x_165:
[----:B------:R-:W-:Y:S05]  /*bf30*/  BSYNC B1 ;  /* 0x0000000000017941 */ /* 0x000fea0003800000 */
.L_x_164:
        /* <DEDUP_REMOVED lines=8> */
.L_x_167:
[----:B------:R-:W-:Y:S05]  /*bfc0*/  BSYNC B1 ;  /* 0x0000000000017941 */ /* 0x000fea0003800000 */
.L_x_166:
        /* <DEDUP_REMOVED lines=13> */
.L_x_169:
[----:B------:R-:W-:Y:S05]  /*c0a0*/  BSYNC B1 ;  /* 0x0000000000017941 */ /* 0x000fea0003800000 */
.L_x_168:
        /* <DEDUP_REMOVED lines=8> */
.L_x_171:
[----:B------:R-:W-:Y:S05]  /*c130*/  BSYNC B1 ;  /* 0x0000000000017941 */ /* 0x000fea0003800000 */
.L_x_170:
        /* <DEDUP_REMOVED lines=8> */
.L_x_173:
[----:B------:R-:W-:Y:S05]  /*c1c0*/  BSYNC B1 ;  /* 0x0000000000017941 */ /* 0x000fea0003800000 */
.L_x_172:
        /* <DEDUP_REMOVED lines=8> */
.L_x_175:
[----:B------:R-:W-:Y:S05]  /*c250*/  BSYNC B1 ;  /* 0x0000000000017941 */ /* 0x000fea0003800000 */
.L_x_174:
        /* <DEDUP_REMOVED lines=8> */
.L_x_177:
[----:B------:R-:W-:Y:S05]  /*c2e0*/  BSYNC B1 ;  /* 0x0000000000017941 */ /* 0x000fea0003800000 */
.L_x_176:
        /* <DEDUP_REMOVED lines=13> */
.L_x_179:
[----:B------:R-:W-:Y:S05]  /*c3c0*/  BSYNC B1 ;  /* 0x0000000000017941 */ /* 0x000fea0003800000 */
.L_x_178:
        /* <DEDUP_REMOVED lines=8> */
.L_x_181:
[----:B------:R-:W-:Y:S05]  /*c450*/  BSYNC B1 ;  /* 0x0000000000017941 */ /* 0x000fea0003800000 */
.L_x_180:
        /* <DEDUP_REMOVED lines=8> */
.L_x_183:
[----:B------:R-:W-:Y:S05]  /*c4e0*/  BSYNC B1 ;  /* 0x0000000000017941 */ /* 0x000fea0003800000 */
.L_x_182:
        /* <DEDUP_REMOVED lines=8> */
.L_x_185:
[----:B------:R-:W-:Y:S05]  /*c570*/  BSYNC B1 ;  /* 0x0000000000017941 */ /* 0x000fea0003800000 */
.L_x_184:
        /* <DEDUP_REMOVED lines=8> */
.L_x_187:
[----:B------:R-:W-:Y:S05]  /*c600*/  BSYNC B1 ;  /* 0x0000000000017941 */ /* 0x000fea0003800000 */
.L_x_186:
        /* <DEDUP_REMOVED lines=13> */
.L_x_189:
[----:B------:R-:W-:Y:S05]  /*c6e0*/  BSYNC B1 ;  /* 0x0000000000017941 */ /* 0x000fea0003800000 */
.L_x_188:
        /* <DEDUP_REMOVED lines=8> */
.L_x_191:
[----:B------:R-:W-:Y:S05]  /*c770*/  BSYNC B1 ;  /* 0x0000000000017941 */ /* 0x000fea0003800000 */
.L_x_190:
        /* <DEDUP_REMOVED lines=8> */
.L_x_193:
[----:B------:R-:W-:Y:S05]  /*c800*/  BSYNC B1 ;  /* 0x0000000000017941 */ /* 0x000fea0003800000 */
.L_x_192:
        /* <DEDUP_REMOVED lines=8> */
.L_x_195:
[----:B------:R-:W-:Y:S05]  /*c890*/  BSYNC B1 ;  /* 0x0000000000017941 */ /* 0x000fea0003800000 */
.L_x_194:
        /* <DEDUP_REMOVED lines=8> */
.L_x_197:
[----:B------:R-:W-:Y:S05]  /*c920*/  BSYNC B1 ;  /* 0x0000000000017941 */ /* 0x000fea0003800000 */
.L_x_196:
        /* <DEDUP_REMOVED lines=13> */
.L_x_199:
[----:B------:R-:W-:Y:S05]  /*ca00*/  BSYNC B1 ;  /* 0x0000000000017941 */ /* 0x000fea0003800000 */
.L_x_198:
        /* <DEDUP_REMOVED lines=8> */
.L_x_201:
[----:B------:R-:W-:Y:S05]  /*ca90*/  BSYNC B1 ;  /* 0x0000000000017941 */ /* 0x000fea0003800000 */
.L_x_200:
        /* <DEDUP_REMOVED lines=8> */
.L_x_203:
[----:B------:R-:W-:Y:S05]  /*cb20*/  BSYNC B1 ;  /* 0x0000000000017941 */ /* 0x000fea0003800000 */
.L_x_202:
        /* <DEDUP_REMOVED lines=8> */
.L_x_205:
[----:B------:R-:W-:Y:S05]  /*cbb0*/  BSYNC B1 ;  /* 0x0000000000017941 */ /* 0x000fea0003800000 */
.L_x_204:
        /* <DEDUP_REMOVED lines=8> */
.L_x_207:
[----:B------:R-:W-:Y:S05]  /*cc40*/  BSYNC B1 ;  /* 0x0000000000017941 */ /* 0x000fea0003800000 */
.L_x_206:
        /* <DEDUP_REMOVED lines=13> */
.L_x_209:
[----:B------:R-:W-:Y:S05]  /*cd20*/  BSYNC B1 ;  /* 0x0000000000017941 */ /* 0x000fea0003800000 */
.L_x_208:
        /* <DEDUP_REMOVED lines=8> */
.L_x_211:
[----:B------:R-:W-:Y:S05]  /*cdb0*/  BSYNC B1 ;  /* 0x0000000000017941 */ /* 0x000fea0003800000 */
.L_x_210:
        /* <DEDUP_REMOVED lines=8> */
.L_x_213:
[----:B------:R-:W-:Y:S05]  /*ce40*/  BSYNC B1 ;  /* 0x0000000000017941 */ /* 0x000fea0003800000 */
.L_x_212:
        /* <DEDUP_REMOVED lines=8> */
.L_x_215:
[----:B------:R-:W-:Y:S05]  /*ced0*/  BSYNC B1 ;  /* 0x0000000000017941 */ /* 0x000fea0003800000 */
.L_x_214:
        /* <DEDUP_REMOVED lines=8> */
.L_x_217:
[----:B------:R-:W-:Y:S05]  /*cf60*/  BSYNC B1 ;  /* 0x0000000000017941 */ /* 0x000fea0003800000 */
.L_x_216:
        /* <DEDUP_REMOVED lines=13> */
.L_x_219:
[----:B------:R-:W-:Y:S05]  /*d040*/  BSYNC B1 ;  /* 0x0000000000017941 */ /* 0x000fea0003800000 */
.L_x_218:
        /* <DEDUP_REMOVED lines=8> */
.L_x_221:
[----:B------:R-:W-:Y:S05]  /*d0d0*/  BSYNC B1 ;  /* 0x0000000000017941 */ /* 0x000fea0003800000 */
.L_x_220:
        /* <DEDUP_REMOVED lines=8> */
.L_x_223:
[----:B------:R-:W-:Y:S05]  /*d160*/  BSYNC B1 ;  /* 0x0000000000017941 */ /* 0x000fea0003800000 */
.L_x_222:
        /* <DEDUP_REMOVED lines=8> */
.L_x_225:
[----:B------:R-:W-:Y:S05]  /*d1f0*/  BSYNC B1 ;  /* 0x0000000000017941 */ /* 0x000fea0003800000 */
.L_x_224:
        /* <DEDUP_REMOVED lines=8> */
.L_x_227:
[----:B------:R-:W-:Y:S05]  /*d280*/  BSYNC B1 ;  /* 0x0000000000017941 */ /* 0x000fea0003800000 */
.L_x_226:
        /* <DEDUP_REMOVED lines=13> */
.L_x_229:
[----:B------:R-:W-:Y:S05]  /*d360*/  BSYNC B1 ;  /* 0x0000000000017941 */ /* 0x000fea0003800000 */
.L_x_228:
        /* <DEDUP_REMOVED lines=8> */
.L_x_231:
[----:B------:R-:W-:Y:S05]  /*d3f0*/  BSYNC B1 ;  /* 0x0000000000017941 */ /* 0x000fea0003800000 */
.L_x_230:
        /* <DEDUP_REMOVED lines=8> */
.L_x_233:
[----:B------:R-:W-:Y:S05]  /*d480*/  BSYNC B1 ;  /* 0x0000000000017941 */ /* 0x000fea0003800000 */
.L_x_232:
        /* <DEDUP_REMOVED lines=8> */
.L_x_235:
[----:B------:R-:W-:Y:S05]  /*d510*/  BSYNC B1 ;  /* 0x0000000000017941 */ /* 0x000fea0003800000 */
.L_x_234:
        /* <DEDUP_REMOVED lines=8> */
.L_x_237:
[----:B------:R-:W-:Y:S05]  /*d5a0*/  BSYNC B1 ;  /* 0x0000000000017941 */ /* 0x000fea0003800000 */
.L_x_236:
        /* <DEDUP_REMOVED lines=13> */
.L_x_239:
[----:B------:R-:W-:Y:S05]  /*d680*/  BSYNC B1 ;  /* 0x0000000000017941 */ /* 0x000fea0003800000 */
.L_x_238:
        /* <DEDUP_REMOVED lines=8> */
.L_x_241:
[----:B------:R-:W-:Y:S05]  /*d710*/  BSYNC B1 ;  /* 0x0000000000017941 */ /* 0x000fea0003800000 */
.L_x_240:
        /* <DEDUP_REMOVED lines=8> */
.L_x_243:
[----:B------:R-:W-:Y:S05]  /*d7a0*/  BSYNC B1 ;  /* 0x0000000000017941 */ /* 0x000fea0003800000 */
.L_x_242:
        /* <DEDUP_REMOVED lines=8> */
.L_x_245:
[----:B------:R-:W-:Y:S05]  /*d830*/  BSYNC B1 ;  /* 0x0000000000017941 */ /* 0x000fea0003800000 */
.L_x_244:
        /* <DEDUP_REMOVED lines=8> */
.L_x_247:
[----:B------:R-:W-:Y:S05]  /*d8c0*/  BSYNC B1 ;  /* 0x0000000000017941 */ /* 0x000fea0003800000 */
.L_x_246:
        /* <DEDUP_REMOVED lines=13> */
.L_x_249:
[----:B------:R-:W-:Y:S05]  /*d9a0*/  BSYNC B1 ;  /* 0x0000000000017941 */ /* 0x000fea0003800000 */
.L_x_248:
        /* <DEDUP_REMOVED lines=8> */
.L_x_251:
[----:B------:R-:W-:Y:S05]  /*da30*/  BSYNC B1 ;  /* 0x0000000000017941 */ /* 0x000fea0003800000 */
.L_x_250:
        /* <DEDUP_REMOVED lines=8> */
.L_x_253:
[----:B------:R-:W-:Y:S05]  /*dac0*/  BSYNC B1 ;  /* 0x0000000000017941 */ /* 0x000fea0003800000 */
.L_x_252:
        /* <DEDUP_REMOVED lines=8> */
.L_x_255:
[----:B------:R-:W-:Y:S05]  /*db50*/  BSYNC B1 ;  /* 0x0000000000017941 */ /* 0x000fea0003800000 */
.L_x_254:
        /* <DEDUP_REMOVED lines=8> */
.L_x_257:
[----:B------:R-:W-:Y:S05]  /*dbe0*/  BSYNC B1 ;  /* 0x0000000000017941 */ /* 0x000fea0003800000 */
.L_x_256:
        /* <DEDUP_REMOVED lines=13> */
.L_x_259:
[----:B------:R-:W-:Y:S05]  /*dcc0*/  BSYNC B1 ;  /* 0x0000000000017941 */ /* 0x000fea0003800000 */
.L_x_258:
        /* <DEDUP_REMOVED lines=8> */
.L_x_261:
[----:B------:R-:W-:Y:S05]  /*dd50*/  BSYNC B1 ;  /* 0x0000000000017941 */ /* 0x000fea0003800000 */
.L_x_260:
        /* <DEDUP_REMOVED lines=8> */
.L_x_263:
[----:B------:R-:W-:Y:S05]  /*dde0*/  BSYNC B1 ;  /* 0x0000000000017941 */ /* 0x000fea0003800000 */
.L_x_262:
        /* <DEDUP_REMOVED lines=8> */
.L_x_265:
[----:B------:R-:W-:Y:S05]  /*de70*/  BSYNC B1 ;  /* 0x0000000000017941 */ /* 0x000fea0003800000 */
.L_x_264:
        /* <DEDUP_REMOVED lines=8> */
.L_x_267:
[----:B------:R-:W-:Y:S05]  /*df00*/  BSYNC B1 ;  /* 0x0000000000017941 */ /* 0x000fea0003800000 */
.L_x_266:
        /* <DEDUP_REMOVED lines=13> */
.L_x_269:
[----:B------:R-:W-:Y:S05]  /*dfe0*/  BSYNC B1 ;  /* 0x0000000000017941 */ /* 0x000fea0003800000 */
.L_x_268:
        /* <DEDUP_REMOVED lines=8> */
.L_x_271:
[----:B------:R-:W-:Y:S05]  /*e070*/  BSYNC B1 ;  /* 0x0000000000017941 */ /* 0x000fea0003800000 */
.L_x_270:
        /* <DEDUP_REMOVED lines=8> */
.L_x_273:
[----:B------:R-:W-:Y:S05]  /*e100*/  BSYNC B1 ;  /* 0x0000000000017941 */ /* 0x000fea0003800000 */
.L_x_272:
        /* <DEDUP_REMOVED lines=8> */
.L_x_275:
[----:B------:R-:W-:Y:S05]  /*e190*/  BSYNC B1 ;  /* 0x0000000000017941 */ /* 0x000fea0003800000 */
.L_x_274:
        /* <DEDUP_REMOVED lines=8> */
.L_x_277:
[----:B------:R-:W-:Y:S05]  /*e220*/  BSYNC B1 ;  /* 0x0000000000017941 */ /* 0x000fea0003800000 */
.L_x_276:
[----:B-1----:R-:W2:Y:S01]  /*e230*/  LDL.LU R3, [R1+0x1e0] ;  /* 0x0001e00001037983 */ /* 0x002ea20000300800 */
[C---:B------:R-:W-:Y:S01]  /*e240*/  ISETP.LT.OR P2, PT, R0.reuse, 0xf2, !P1 ;  /* 0x000000f20000780c */ /* 0x040fe20004f41670 */
[----:B------:R-:W-:Y:S01]  /*e250*/  BSSY B1, `(.L_x_278) ;  /* 0x000000c000017945 */ /* 0x000fe20003800000 */
[----:B------:R-:W-:Y:S02]  /*e260*/  ISETP.LT.OR P6, PT, R0, 0xf9, !P1 ;  /* 0x000000f90000780c */ /* 0x000fe40004fc1670 */
[----:B------:R-:W-:Y:S02]  /*e270*/  IADD3 R163, P3, R160, 0x80, RZ ;  /* 0x00000080a0a37810 */ /* 0x000fe40007f7e0ff */
        /* <DEDUP_REMOVED lines=9> */
.L_x_279:
[----:B------:R-:W-:Y:S05]  /*e310*/  BSYNC B1 ;  /* 0x0000000000017941 */ /* 0x000fea0003800000 */
.L_x_278:
        /* <DEDUP_REMOVED lines=8> */
.L_x_281:
[----:B------:R-:W-:Y:S05]  /*e3a0*/  BSYNC B1 ;  /* 0x0000000000017941 */ /* 0x000fea0003800000 */
.L_x_280:
        /* <DEDUP_REMOVED lines=8> */
.L_x_283:
[----:B------:R-:W-:Y:S05]  /*e430*/  BSYNC B1 ;  /* 0x0000000000017941 */ /* 0x000fea0003800000 */
.L_x_282:
        /* <DEDUP_REMOVED lines=8> */
.L_x_285:
[----:B------:R-:W-:Y:S05]  /*e4c0*/  BSYNC B1 ;  /* 0x0000000000017941 */ /* 0x000fea0003800000 */
.L_x_284:
[----:B-1----:R-:W2:Y:S01]  /*e4d0*/  LDL.LU R3, [R1+0x1f0] ;  /* 0x0001f00001037983 */ /* 0x002ea20000300800 */
[----:B------:R-:W-:Y:S01]  /*e4e0*/  BSSY B1, `(.L_x_286) ;  /* 0x0000008000017945 */ /* 0x000fe20003800000 */
[----:B------:R-:W-:-:S04]  /*e4f0*/  IMAD.WIDE.U32 R160, R163, R20, R158 ;  /* 0x00000014a3a07225 */ /* 0x000fc800078e009e */
[----:B--2---:R-:W-:-:S05]  /*e500*/  @!P6 IMAD R3, R3, R17, R2 ;  /* 0x000000110303e224 */ /* 0x004fca00078e0202 */
[----:B------:R1:W-:Y:S01]  /*e510*/  @!P6 STG.E.U8 desc[UR36][R4.64+0xf8], R3 ;  /* 0x0000f8030400e986 */ /* 0x0003e2000c101124 */
[----:B------:R-:W-:Y:S05]  /*e520*/  @P1 BRA `(.L_x_287) ;  /* 0x00000000000c1947 */ /* 0x000fea0003800000 */
[----:B------:R-:W1:Y:S02]  /*e530*/  LDG.E.U8 R16, desc[UR36][R14.64+0xf9] ;  /* 0x0000f9240e107981 */ /* 0x000e64000c1e1100 */
[----:B-1----:R-:W-:-:S05]  /*e540*/  PRMT R3, R16, 0x8880, RZ ;  /* 0x0000888010037816 */ /* 0x002fca00000000ff */
[----:B------:R-:W-:-:S07]  /*e550*/  IMAD R2, R3, R18, RZ ;  /* 0x0000001203027224 */ /* 0x000fce00078e02ff */
.L_x_287:
[----:B------:R-:W-:Y:S05]  /*e560*/  BSYNC B1 ;  /* 0x0000000000017941 */ /* 0x000fea0003800000 */
.L_x_286:
[----:B-1----:R-:W2:Y:S01]  /*e570*/  LDL.LU R3, [R1+0x1f4] ;  /* 0x0001f40001037983 */ /* 0x002ea20000300800 */
[----:B------:R-:W-:Y:S01]  /*e580*/  IMAD.WIDE.U32 R158, R163, R20, R152 ;  /* 0x00000014a39e7225 */ /* 0x000fe200078e0098 */
[----:B0-----:R-:W-:Y:S01]  /*e590*/  IADD3.X R15, RZ, UR9, RZ, P3, !PT ;  /* 0x00000009ff0f7c10 */ /* 0x001fe20009ffe4ff */
[----:B------:R-:W-:Y:S01]  /*e5a0*/  BSSY B1, `(.L_x_288) ;  /* 0x000000e000017945 */ /* 0x000fe20003800000 */
[----:B------:R-:W-:Y:S02]  /*e5b0*/  ISETP.GE.AND P2, PT, R154, 0x81, PT ;  /* 0x000000819a00780c */ /* 0x000fe40003f46270 */
[----:B------:R-:W-:Y:S01]  /*e5c0*/  IADD3 R156, P5, P4, R156, R22, R160 ;  /* 0x000000169c9c7210 */ /* 0x000fe20007cbe0a0 */
[----:B------:R-:W-:Y:S01]  /*e5d0*/  IMAD R20, R15, R20, RZ ;  /* 0x000000140f147224 */ /* 0x000fe200078e02ff */
[----:B------:R-:W-:Y:S02]  /*e5e0*/  ISETP.LT.OR P6, PT, R0, 0x1, !P2 ;  /* 0x000000010000780c */ /* 0x000fe400057c1670 */
[----:B------:R-:W-:Y:S01]  /*e5f0*/  IADD3 R14, P3, R158, R22, RZ ;  /* 0x000000169e0e7210 */ /* 0x000fe20007f7e0ff */
[----:B--2---:R-:W-:-:S05]  /*e600*/  @!P1 IMAD R3, R3, R17, R2 ;  /* 0x0000001103039224 */ /* 0x004fca00078e0202 */
[----:B------:R0:W-:Y:S01]  /*e610*/  @!P1 STG.E.U8 desc[UR36][R4.64+0xf9], R3 ;  /* 0x0000f90304009986 */ /* 0x0001e2000c101124 */
[C---:B------:R-:W-:Y:S02]  /*e620*/  ISETP.LT.OR P1, PT, R0.reuse, 0xf9, !P0 ;  /* 0x000000f90000780c */ /* 0x040fe40004721670 */
[----:B------:R-:W-:-:S11]  /*e630*/  ISETP.LT.OR P0, PT, R0, 0xfa, !P0 ;  /* 0x000000fa0000780c */ /* 0x000fd60004701670 */
[----:B0-----:R-:W-:Y:S05]  /*e640*/  @P1 BRA `(.L_x_289) ;  /* 0x00000000000c1947 */ /* 0x001fea0003800000 */
[----:B------:R-:W2:Y:S02]  /*e650*/  LDG.E.U8 R16, desc[UR36][R12.64+0xf8] ;  /* 0x0000f8240c107981 */ /* 0x000ea4000c1e1100 */
[----:B--2---:R-:W-:-:S05]  /*e660*/  PRMT R3, R16, 0x8880, RZ ;  /* 0x0000888010037816 */ /* 0x004fca00000000ff */
[----:B------:R-:W-:-:S07]  /*e670*/  IMAD R2, R3, R18, RZ ;  /* 0x0000001203027224 */ /* 0x000fce00078e02ff */
.L_x_289:
[----:B------:R-:W-:Y:S05]  /*e680*/  BSYNC B1 ;  /* 0x0000000000017941 */ /* 0x000fea0003800000 */
.L_x_288:
[----:B------:R-:W2:Y:S01]  /*e690*/  LDL.LU R3, [R1+0x1f8] ;  /* 0x0001f80001037983 */ /* 0x000ea20000300800 */
[----:B------:R-:W-:Y:S01]  /*e6a0*/  BSSY B1, `(.L_x_290) ;  /* 0x0000008000017945 */ /* 0x000fe20003800000 */
[----:B------:R-:W-:Y:S02]  /*e6b0*/  IMAD R21, R163, R21, R20 ;  /* 0x00000015a3157224 */ /* 0x000fe400078e0214 */
[----:B--2---:R-:W-:-:S05]  /*e6c0*/  @!P1 IMAD R3, R3, R17, R2 ;  /* 0x0000001103039224 */ /* 0x004fca00078e0202 */
[----:B------:R0:W-:Y:S01]  /*e6d0*/  @!P1 STG.E.U8 desc[UR36][R10.64+0xf8], R3 ;  /* 0x0000f8030a009986 */ /* 0x0001e2000c101124 */
[----:B------:R-:W-:Y:S05]  /*e6e0*/  @P0 BRA `(.L_x_291) ;  /* 0x00000000000c0947 */ /* 0x000fea0003800000 */
[----:B------:R-:W0:Y:S02]  /*e6f0*/  LDG.E.U8 R16, desc[UR36][R12.64+0xf9] ;  /* 0x0000f9240c107981 */ /* 0x000e24000c1e1100 */
[----:B0-----:R-:W-:-:S05]  /*e700*/  PRMT R3, R16, 0x8880, RZ ;  /* 0x0000888010037816 */ /* 0x001fca00000000ff */
[----:B------:R-:W-:-:S07]  /*e710*/  IMAD R2, R3, R18, RZ ;  /* 0x0000001203027224 */ /* 0x000fce00078e02ff */
.L_x_291:
[----:B------:R-:W-:Y:S05]  /*e720*/  BSYNC B1 ;  /* 0x0000000000017941 */ /* 0x000fea0003800000 */
.L_x_290:
[----:B0-----:R-:W2:Y:S01]  /*e730*/  LDL.LU R3, [R1+0x1fc] ;  /* 0x0001fc0001037983 */ /* 0x001ea20000300800 */
[----:B------:R-:W-:Y:S01]  /*e740*/  BSSY B1, `(.L_x_292) ;  /* 0x0000009000017945 */ /* 0x000fe20003800000 */
[----:B------:R-:W-:Y:S01]  /*e750*/  IADD3.X R15, R23, R159, R21, P3, !PT ;  /* 0x0000009f170f7210 */ /* 0x000fe20001ffe415 */
[----:B------:R-:W-:Y:S02]  /*e760*/  IMAD.IADD R160, R21, 0x1, R161 ;  /* 0x0000000115a07824 */ /* 0x000fe400078e02a1 */
[----:B--2---:R-:W-:-:S05]  /*e770*/  @!P0 IMAD R3, R3, R17, R2 ;  /* 0x0000001103038224 */ /* 0x004fca00078e0202 */
[----:B------:R0:W-:Y:S01]  /*e780*/  @!P0 STG.E.U8 desc[UR36][R10.64+0xf9], R3 ;  /* 0x0000f9030a008986 */ /* 0x0001e2000c101124 */
[----:B------:R-:W-:Y:S05]  /*e790*/  @P6 BRA `(.L_x_293) ;  /* 0x00000000000c6947 */ /* 0x000fea0003800000 */
[----:B------:R-:W0:Y:S02]  /*e7a0*/  LDG.E.U8 R16, desc[UR36][R14.64] ;  /* 0x000000240e107981 */ /* 0x000e24000c1e1100 */
[----:B0-----:R-:W-:-:S05]  /*e7b0*/  PRMT R3, R16, 0x8880, RZ ;  /* 0x0000888010037816 */ /* 0x001fca00000000ff */
[----:B------:R-:W-:-:S07]  /*e7c0*/  IMAD R2, R3, R18, RZ ;  /* 0x0000001203027224 */ /* 0x000fce00078e02ff */
.L_x_293:
[----:B------:R-:W-:Y:S05]  /*e7d0*/  BSYNC B1 ;  /* 0x0000000000017941 */ /* 0x000fea0003800000 */
.L_x_292:
[----:B------:R-:W-:Y:S01]  /*e7e0*/  ISETP.LT.OR P3, PT, R0, 0x2, !P2 ;  /* 0x000000020000780c */ /* 0x000fe20005761670 */
[----:B0-----:R-:W-:Y:S01]  /*e7f0*/  @!P6 IMAD R3, R24, R17, R2 ;  /* 0x000000111803e224 */ /* 0x001fe200078e0202 */
[----:B------:R-:W-:Y:S01]  /*e800*/  ISETP.GE.AND P0, PT, R154, 0x89, PT ;  /* 0x000000899a00780c */ /* 0x000fe20003f06270 */
[----:B------:R-:W-:Y:S01]  /*e810*/  BSSY B1, `(.L_x_294) ;  /* 0x000000b000017945 */ /* 0x000fe20003800000 */
[----:B------:R-:W-:Y:S02]  /*e820*/  IADD3.X R157, R153, R23, R160, P5, P4 ;  /* 0x00000017999d7210 */ /* 0x000fe40002fe84a0 */
[----:B------:R0:W-:Y:S01]  /*e830*/  @!P6 STG.E.U8 desc[UR36][R6.64], R3 ;  /* 0x000000030600e986 */ /* 0x0001e2000c101124 */
[C---:B------:R-:W-:Y:S02]  /*e840*/  ISETP.LT.OR P4, PT, R0.reuse, 0x1, !P0 ;  /* 0x000000010000780c */ /* 0x040fe40004781670 */
[C---:B------:R-:W-:Y:S02]  /*e850*/  ISETP.LT.OR P5, PT, R0.reuse, 0x2, !P0 ;  /* 0x000000020000780c */ /* 0x040fe400047a1670 */
[----:B------:R-:W-:-:S02]  /*e860*/  ISETP.LT.OR P6, PT, R0, 0x9, !P2 ;  /* 0x000000090000780c */ /* 0x000fc400057c1670 */
[----:B------:R-:W-:Y:S01]  /*e870*/  ISETP.LT.OR P1, PT, R0, 0xa, !P2 ;  /* 0x0000000a0000780c */ /* 0x000fe20005721670 */
[----:B------:R-:W-:-:S12]  /*e880*/  @P3 BRA `(.L_x_295) ;  /* 0x00000000000c3947 */ /* 0x000fd80003800000 */
[----:B------:R-:W0:Y:S02]  /*e890*/  LDG.E.U8 R16, desc[UR36][R14.64+0x1] ;  /* 0x000001240e107981 */ /* 0x000e24000c1e1100 */
[----:B0-----:R-:W-:-:S05]  /*e8a0*/  PRMT R3, R16, 0x8880, RZ ;  /* 0x0000888010037816 */ /* 0x001fca00000000ff */
[----:B------:R-:W-:-:S07]  /*e8b0*/  IMAD R2, R3, R18, RZ ;  /* 0x0000001203027224 */ /* 0x000fce00078e02ff */
.L_x_295:
[----:B------:R-:W-:Y:S05]  /*e8c0*/  BSYNC B1 ;  /* 0x0000000000017941 */ /* 0x000fea0003800000 */
.L_x_294:
[----:B------:R-:W-:Y:S01]  /*e8d0*/  @!P3 IMAD R25, R25, R17, R2 ;  /* 0x000000111919b224 */ /* 0x000fe200078e0202 */
[----:B------:R-:W-:Y:S04]  /*e8e0*/  BSSY B1, `(.L_x_296) ;  /* 0x0000006000017945 */ /* 0x000fe80003800000 */
[----:B------:R1:W-:Y:S01]  /*e8f0*/  @!P3 STG.E.U8 desc[UR36][R6.64+0x1], R25 ;  /* 0x000001190600b986 */ /* 0x0003e2000c101124 */
[----:B------:R-:W-:Y:S05]  /*e900*/  @P4 BRA `(.L_x_297) ;  /* 0x00000000000c4947 */ /* 0x000fea0003800000 */
[----:B------:R-:W0:Y:S02]  /*e910*/  LDG.E.U8 R16, desc[UR36][R156.64] ;  /* 0x000000249c107981 */ /* 0x000e24000c1e1100 */
[----:B0-----:R-:W-:-:S05]  /*e920*/  PRMT R3, R16, 0x8880, RZ ;  /* 0x0000888010037816 */ /* 0x001fca00000000ff */
[----:B------:R-:W-:-:S07]  /*e930*/  IMAD R2, R3, R18, RZ ;  /* 0x0000001203027224 */ /* 0x000fce00078e02ff */
.L_x_297:
[----:B------:R-:W-:Y:S05]  /*e940*/  BSYNC B1 ;  /* 0x0000000000017941 */ /* 0x000fea0003800000 */
.L_x_296:
[----:B0-----:R-:W-:Y:S01]  /*e950*/  @!P4 IMAD R3, R26, R17, R2 ;  /* 0x000000111a03c224 */ /* 0x001fe200078e0202 */
[----:B------:R-:W-:Y:S04]  /*e960*/  BSSY B1, `(.L_x_298) ;  /* 0x0000006000017945 */ /* 0x000fe80003800000 */
[----:B------:R0:W-:Y:S01]  /*e970*/  @!P4 STG.E.U8 desc[UR36][R8.64], R3 ;  /* 0x000000030800c986 */ /* 0x0001e2000c101124 */
[----:B------:R-:W-:Y:S05]  /*e980*/  @P5 BRA `(.L_x_299) ;  /* 0x00000000000c5947 */ /* 0x000fea0003800000 */
[----:B------:R-:W0:Y:S02]  /*e990*/  LDG.E.U8 R16, desc[UR36][R156.64+0x1] ;  /* 0x000001249c107981 */ /* 0x000e24000c1e1100 */
[----:B0-----:R-:W-:-:S05]  /*e9a0*/  PRMT R3, R16, 0x8880, RZ ;  /* 0x0000888010037816 */ /* 0x001fca00000000ff */
[----:B------:R-:W-:-:S07]  /*e9b0*/  IMAD R2, R3, R18, RZ ;  /* 0x0000001203027224 */ /* 0x000fce00078e02ff */
.L_x_299:
[----:B------:R-:W-:Y:S05]  /*e9c0*/  BSYNC B1 ;  /* 0x0000000000017941 */ /* 0x000fea0003800000 */
.L_x_298:
[----:B------:R-:W-:Y:S01]  /*e9d0*/  @!P5 IMAD R27, R27, R17, R2 ;  /* 0x000000111b1bd224 */ /* 0x000fe200078e0202 */
[----:B------:R-:W-:Y:S04]  /*e9e0*/  BSSY B1, `(.L_x_300) ;  /* 0x0000006000017945 */ /* 0x000fe80003800000 */
[----:B------:R2:W-:Y:S01]  /*e9f0*/  @!P5 STG.E.U8 desc[UR36][R8.64+0x1], R27 ;  /* 0x0000011b0800d986 */ /* 0x0005e2000c101124 */
[----:B------:R-:W-:Y:S05]  /*ea00*/  @P6 BRA `(.L_x_301) ;  /* 0x00000000000c6947 */ /* 0x000fea0003800000 */
[----:B------:R-:W0:Y:S02]  /*ea10*/  LDG.E.U8 R16, desc[UR36][R14.64+0x8] ;  /* 0x000008240e107981 */ /* 0x000e24000c1e1100 */
[----:B0-----:R-:W-:-:S05]  /*ea20*/  PRMT R3, R16, 0x8880, RZ ;  /* 0x0000888010037816 */ /* 0x001fca00000000ff */
[----:B------:R-:W-:-:S07]  /*ea30*/  IMAD R2, R3, R18, RZ ;  /* 0x0000001203027224 */ /* 0x000fce00078e02ff */
.L_x_301:
[----:B------:R-:W-:Y:S05]  /*ea40*/  BSYNC B1 ;  /* 0x0000000000017941 */ /* 0x000fea0003800000 */
.L_x_300:
[----:B0-----:R-:W-:Y:S01]  /*ea50*/  @!P6 IMAD R3, R28, R17, R2 ;  /* 0x000000111c03e224 */ /* 0x001fe200078e0202 */
[----:B------:R-:W-:Y:S04]  /*ea60*/  BSSY B1, `(.L_x_302) ;  /* 0x0000006000017945 */ /* 0x000fe80003800000 */
[----:B------:R0:W-:Y:S01]  /*ea70*/  @!P6 STG.E.U8 desc[UR36][R6.64+0x8], R3 ;  /* 0x000008030600e986 */ /* 0x0001e2000c101124 */
[----:B------:R-:W-:Y:S05]  /*ea80*/  @P1 BRA `(.L_x_303) ;  /* 0x00000000000c1947 */ /* 0x000fea0003800000 */
[----:B------:R-:W0:Y:S02]  /*ea90*/  LDG.E.U8 R16, desc[UR36][R14.64+0x9] ;  /* 0x000009240e107981 */ /* 0x000e24000c1e1100 */
[----:B0-----:R-:W-:-:S05]  /*eaa0*/  PRMT R3, R16, 0x8880, RZ ;  /* 0x0000888010037816 */ /* 0x001fca00000000ff */
[----:B------:R-:W-:-:S07]  /*eab0*/  IMAD R2, R3, R18, RZ ;  /* 0x0000001203027224 */ /* 0x000fce00078e02ff */
.L_x_303:
[----:B------:R-:W-:Y:S05]  /*eac0*/  BSYNC B1 ;  /* 0x0000000000017941 */ /* 0x000fea0003800000 */
.L_x_302:
[C---:B------:R-:W-:Y:S01]  /*ead0*/  ISETP.LT.OR P4, PT, R0.reuse, 0x9, !P0 ;  /* 0x000000090000780c */ /* 0x040fe20004781670 */
[----:B------:R-:W-:Y:S01]  /*eae0*/  @!P1 IMAD R29, R29, R17, R2 ;  /* 0x000000111d1d9224 */ /* 0x000fe200078e0202 */
[----:B------:R-:W-:Y:S01]  /*eaf0*/  BSSY B1, `(.L_x_304) ;  /* 0x000000a000017945 */ /* 0x000fe20003800000 */
[C---:B------:R-:W-:Y:S02]  /*eb00*/  ISETP.LT.OR P3, PT, R0.reuse, 0xa, !P0 ;  /* 0x0000000a0000780c */ /* 0x040fe40004761670 */
[C---:B------:R-:W-:Y:S01]  /*eb10*/  ISETP.LT.OR P5, PT, R0.reuse, 0x11, !P2 ;  /* 0x000000110000780c */ /* 0x040fe200057a1670 */
[----:B------:R3:W-:Y:S01]  /*eb20*/  @!P1 STG.E.U8 desc[UR36][R6.64+0x9], R29 ;  /* 0x0000091d06009986 */ /* 0x0007e2000c101124 */
[C---:B------:R-:W-:Y:S02]  /*eb30*/  ISETP.LT.OR P6, PT, R0.reuse, 0x12, !P2 ;  /* 0x000000120000780c */ /* 0x040fe400057c1670 */
[----:B------:R-:W-:-:S04]  /*eb40*/  ISETP.LT.OR P1, PT, R0, 0x11, !P0 ;  /* 0x000000110000780c */ /* 0x000fc80004721670 */
[----:B------:R-:W-:Y:S09]  /*eb50*/  @P4 BRA `(.L_x_305) ;  /* 0x00000000000c4947 */ /* 0x000ff20003800000 */
[----:B------:R-:W0:Y:S02]  /*eb60*/  LDG.E.U8 R16, desc[UR36][R156.64+0x8] ;  /* 0x000008249c107981 */ /* 0x000e24000c1e1100 */
[----:B0-----:R-:W-:-:S05]  /*eb70*/  PRMT R3, R16, 0x8880, RZ ;  /* 0x0000888010037816 */ /* 0x001fca00000000ff */
[----:B------:R-:W-:-:S07]  /*eb80*/  IMAD R2, R3, R18, RZ ;  /* 0x0000001203027224 */ /* 0x000fce00078e02ff */
.L_x_305:
[----:B------:R-:W-:Y:S05]  /*eb90*/  BSYNC B1 ;  /* 0x0000000000017941 */ /* 0x000fea0003800000 */
.L_x_304:
[----:B0-----:R-:W-:Y:S01]  /*eba0*/  @!P4 IMAD R3, R30, R17, R2 ;  /* 0x000000111e03c224 */ /* 0x001fe200078e0202 */
[----:B------:R-:W-:Y:S04]  /*ebb0*/  BSSY B1, `(.L_x_306) ;  /* 0x0000006000017945 */ /* 0x000fe80003800000 */
[----:B------:R0:W-:Y:S01]  /*ebc0*/  @!P4 STG.E.U8 desc[UR36][R8.64+0x8], R3 ;  /* 0x000008030800c986 */ /* 0x0001e2000c101124 */
[----:B------:R-:W-:Y:S05]  /*ebd0*/  @P3 BRA `(.L_x_307) ;  /* 0x00000000000c3947 */ /* 0x000fea0003800000 */
[----:B------:R-:W0:Y:S02]  /*ebe0*/  LDG.E.U8 R16, desc[UR36][R156.64+0x9] ;  /* 0x000009249c107981 */ /* 0x000e24000c1e1100 */
[----:B0-----:R-:W-:-:S05]  /*ebf0*/  PRMT R3, R16, 0x8880, RZ ;  /* 0x0000888010037816 */ /* 0x001fca00000000ff */
[----:B------:R-:W-:-:S07]  /*ec00*/  IMAD R2, R3, R18, RZ ;  /* 0x0000001203027224 */ /* 0x000fce00078e02ff */
.L_x_307:
[----:B------:R-:W-:Y:S05]  /*ec10*/  BSYNC B1 ;  /* 0x0000000000017941 */ /* 0x000fea0003800000 */
.L_x_306:
[----:B------:R-:W-:Y:S01]  /*ec20*/  @!P3 IMAD R31, R31, R17, R2 ;  /* 0x000000111f1fb224 */ /* 0x000fe200078e0202 */
[----:B------:R-:W-:Y:S04]  /*ec30*/  BSSY B1, `(.L_x_308) ;  /* 0x0000006000017945 */ /* 0x000fe80003800000 */
[----:B------:R4:W-:Y:S01]  /*ec40*/  @!P3 STG.E.U8 desc[UR36][R8.64+0x9], R31 ;  /* 0x0000091f0800b986 */ /* 0x0009e2000c101124 */
[----:B------:R-:W-:Y:S05]  /*ec50*/  @P5 BRA `(.L_x_309) ;  /* 0x00000000000c5947 */ /* 0x000fea0003800000 */
[----:B------:R-:W0:Y:S02]  /*ec60*/  LDG.E.U8 R16, desc[UR36][R14.64+0x10] ;  /* 0x000010240e107981 */ /* 0x000e24000c1e1100 */
[----:B0-----:R-:W-:-:S05]  /*ec70*/  PRMT R3, R16, 0x8880, RZ ;  /* 0x0000888010037816 */ /* 0x001fca00000000ff */
[----:B------:R-:W-:-:S07]  /*ec80*/  IMAD R2, R3, R18, RZ ;  /* 0x0000001203027224 */ /* 0x000fce00078e02ff */
.L_x_309:
[----:B------:R-:W-:Y:S05]  /*ec90*/  BSYNC B1 ;  /* 0x0000000000017941 */ /* 0x000fea0003800000 */
.L_x_308:
[----:B0-----:R-:W-:Y:S01]  /*eca0*/  @!P5 IMAD R3, R32, R17, R2 ;  /* 0x000000112003d224 */ /* 0x001fe200078e0202 */
[----:B------:R-:W-:Y:S04]  /*ecb0*/  BSSY B1, `(.L_x_310) ;  /* 0x0000006000017945 */ /* 0x000fe80003800000 */
[----:B------:R0:W-:Y:S01]  /*ecc0*/  @!P5 STG.E.U8 desc[UR36][R6.64+0x10], R3 ;  /* 0x000010030600d986 */ /* 0x0001e2000c101124 */
[----:B------:R-:W-:Y:S05]  /*ecd0*/  @P6 BRA `(.L_x_311) ;  /* 0x00000000000c6947 */ /* 0x000fea0003800000 */
[----:B------:R-:W0:Y:S02]  /*ece0*/  LDG.E.U8 R16, desc[UR36][R14.64+0x11] ;  /* 0x000011240e107981 */ /* 0x000e24000c1e1100 */
[----:B0-----:R-:W-:-:S05]  /*ecf0*/  PRMT R3, R16, 0x8880, RZ ;  /* 0x0000888010037816 */ /* 0x001fca00000000ff */
[----:B------:R-:W-:-:S07]  /*ed00*/  IMAD R2, R3, R18, RZ ;  /* 0x0000001203027224 */ /* 0x000fce00078e02ff */
.L_x_311:
[----:B------:R-:W-:Y:S05]  /*ed10*/  BSYNC B1 ;  /* 0x0000000000017941 */ /* 0x000fea0003800000 */
.L_x_310:
[----:B------:R-:W-:Y:S01]  /*ed20*/  @!P6 IMAD R33, R33, R17, R2 ;  /* 0x000000112121e224 */ /* 0x000fe200078e0202 */
[----:B------:R-:W-:Y:S04]  /*ed30*/  BSSY B1, `(.L_x_312) ;  /* 0x0000006000017945 */ /* 0x000fe80003800000 */
[----:B------:R0:W-:Y:S01]  /*ed40*/  @!P6 STG.E.U8 desc[UR36][R6.64+0x11], R33 ;  /* 0x000011210600e986 */ /* 0x0001e2000c101124 */
[----:B------:R-:W-:Y:S05]  /*ed50*/  @P1 BRA `(.L_x_313) ;  /* 0x00000000000c1947 */ /* 0x000fea0003800000 */
[----:B------:R-:W0:Y:S02]  /*ed60*/  LDG.E.U8 R16, desc[UR36][R156.64+0x10] ;  /* 0x000010249c107981 */ /* 0x000e24000c1e1100 */
[----:B0-----:R-:W-:-:S05]  /*ed70*/  PRMT R3, R16, 0x8880, RZ ;  /* 0x0000888010037816 */ /* 0x001fca00000000ff */
[----:B------:R-:W-:-:S07]  /*ed80*/  IMAD R2, R3, R18, RZ ;  /* 0x0000001203027224 */ /* 0x000fce00078e02ff */
.L_x_313:
[----:B------:R-:W-:Y:S05]  /*ed90*/  BSYNC B1 ;  /* 0x0000000000017941 */ /* 0x000fea0003800000 */
.L_x_312:
[----:B------:R-:W-:Y:S01]  /*eda0*/  ISETP.LT.OR P4, PT, R0, 0x12, !P0 ;  /* 0x000000120000780c */ /* 0x000fe20004781670 */
[----:B0-----:R-:W-:Y:S01]  /*edb0*/  @!P1 IMAD R3, R34, R17, R2 ;  /* 0x0000001122039224 */ /* 0x001fe200078e0202 */
        /* <DEDUP_REMOVED lines=10> */
.L_x_315:
[----:B------:R-:W-:Y:S05]  /*ee60*/  BSYNC B1 ;  /* 0x0000000000017941 */ /* 0x000fea0003800000 */
.L_x_314:
[----:B------:R-:W-:Y:S01]  /*ee70*/  @!P4 IMAD R35, R35, R17, R2 ;  /* 0x000000112323c224 */ /* 0x000fe200078e0202 */
[----:B------:R-:W-:Y:S04]  /*ee80*/  BSSY B1, `(.L_x_316) ;  /* 0x0000006000017945 */ /* 0x000fe80003800000 */
[----:B------:R0:W-:Y:S01]  /*ee90*/  @!P4 STG.E.U8 desc[UR36][R8.64+0x11], R35 ;  /* 0x000011230800c986 */ /* 0x0001e2000c101124 */
[----:B------:R-:W-:Y:S05]  /*eea0*/  @P3 BRA `(.L_x_317) ;  /* 0x00000000000c3947 */ /* 0x000fea0003800000 */
[----:B------:R-:W0:Y:S02]  /*eeb0*/  LDG.E.U8 R16, desc[UR36][R14.64+0x18] ;  /* 0x000018240e107981 */ /* 0x000e24000c1e1100 */
[----:B0-----:R-:W-:-:S05]  /*eec0*/  PRMT R3, R16, 0x8880, RZ ;  /* 0x0000888010037816 */ /* 0x001fca00000000ff */
[----:B------:R-:W-:-:S07]  /*eed0*/  IMAD R2, R3, R18, RZ ;  /* 0x0000001203027224 */ /* 0x000fce00078e02ff */
.L_x_317:
[----:B------:R-:W-:Y:S05]  /*eee0*/  BSYNC B1 ;  /* 0x0000000000017941 */ /* 0x000fea0003800000 */
.L_x_316:
[----:B0-----:R-:W-:Y:S01]  /*eef0*/  @!P3 IMAD R3, R36, R17, R2 ;  /* 0x000000112403b224 */ /* 0x001fe200078e0202 */
[----:B------:R-:W-:Y:S04]  /*ef00*/  BSSY B1, `(.L_x_318) ;  /* 0x0000006000017945 */ /* 0x000fe80003800000 */
[----:B------:R0:W-:Y:S01]  /*ef10*/  @!P3 STG.E.U8 desc[UR36][R6.64+0x18], R3 ;  /* 0x000018030600b986 */ /* 0x0001e2000c101124 */
[----:B------:R-:W-:Y:S05]  /*ef20*/  @P5 BRA `(.L_x_319) ;  /* 0x00000000000c5947 */ /* 0x000fea0003800000 */
[----:B------:R-:W0:Y:S02]  /*ef30*/  LDG.E.U8 R16, desc[UR36][R14.64+0x19] ;  /* 0x000019240e107981 */ /* 0x000e24000c1e1100 */
[----:B0-----:R-:W-:-:S05]  /*ef40*/  PRMT R3, R16, 0x8880, RZ ;  /* 0x0000888010037816 */ /* 0x001fca00000000ff */
[----:B------:R-:W-:-:S07]  /*ef50*/  IMAD R2, R3, R18, RZ ;  /* 0x0000001203027224 */ /* 0x000fce00078e02ff */
.L_x_319:
[----:B------:R-:W-:Y:S05]  /*ef60*/  BSYNC B1 ;  /* 0x0000000000017941 */ /* 0x000fea0003800000 */
.L_x_318:
[----:B------:R-:W-:Y:S01]  /*ef70*/  @!P5 IMAD R37, R37, R17, R2 ;  /* 0x000000112525d224 */ /* 0x000fe200078e0202 */
[----:B------:R-:W-:Y:S04]  /*ef80*/  BSSY B1, `(.L_x_320) ;  /* 0x0000006000017945 */ /* 0x000fe80003800000 */
[----:B------:R0:W-:Y:S01]  /*ef90*/  @!P5 STG.E.U8 desc[UR36][R6.64+0x19], R37 ;  /* 0x000019250600d986 */ /* 0x0001e2000c101124 */
[----:B------:R-:W-:Y:S05]  /*efa0*/  @P6 BRA `(.L_x_321) ;  /* 0x00000000000c6947 */ /* 0x000fea0003800000 */
[----:B------:R-:W0:Y:S02]  /*efb0*/  LDG.E.U8 R16, desc[UR36][R156.64+0x18] ;  /* 0x000018249c107981 */ /* 0x000e24000c1e1100 */
[----:B0-----:R-:W-:-:S05]  /*efc0*/  PRMT R3, R16, 0x8880, RZ ;  /* 0x0000888010037816 */ /* 0x001fca00000000ff */
[----:B------:R-:W-:-:S07]  /*efd0*/  IMAD R2, R3, R18, RZ ;  /* 0x0000001203027224 */ /* 0x000fce00078e02ff */
.L_x_321:
[----:B------:R-:W-:Y:S05]  /*efe0*/  BSYNC B1 ;  /* 0x0000000000017941 */ /* 0x000fea0003800000 */
.L_x_320:
[----:B0-----:R-:W-:Y:S01]  /*eff0*/  @!P6 IMAD R3, R38, R17, R2 ;  /* 0x000000112603e224 */ /* 0x001fe200078e0202 */
[----:B------:R-:W-:Y:S04]  /*f000*/  BSSY B1, `(.L_x_322) ;  /* 0x0000006000017945 */ /* 0x000fe80003800000 */
[----:B------:R0:W-:Y:S01]  /*f010*/  @!P6 STG.E.U8 desc[UR36][R8.64+0x18], R3 ;  /* 0x000018030800e986 */ /* 0x0001e2000c101124 */
[----:B------:R-:W-:Y:S05]  /*f020*/  @P1 BRA `(.L_x_323) ;  /* 0x00000000000c1947 */ /* 0x000fea0003800000 */
[----:B------:R-:W0:Y:S02]  /*f030*/  LDG.E.U8 R16, desc[UR36][R156.64+0x19] ;  /* 0x000019249c107981 */ /* 0x000e24000c1e1100 */
[----:B0-----:R-:W-:-:S05]  /*f040*/  PRMT R3, R16, 0x8880, RZ ;  /* 0x0000888010037816 */ /* 0x001fca00000000ff */
[----:B------:R-:W-:-:S07]  /*f050*/  IMAD R2, R3, R18, RZ ;  /* 0x0000001203027224 */ /* 0x000fce00078e02ff */
.L_x_323:
[----:B------:R-:W-:Y:S05]  /*f060*/  BSYNC B1 ;  /* 0x0000000000017941 */ /* 0x000fea0003800000 */
.L_x_322:
        /* <DEDUP_REMOVED lines=12> */
.L_x_325:
[----:B------:R-:W-:Y:S05]  /*f130*/  BSYNC B1 ;  /* 0x0000000000017941 */ /* 0x000fea0003800000 */
.L_x_324:
[----:B0-----:R-:W-:Y:S01]  /*f140*/  @!P4 IMAD R3, R40, R17, R2 ;  /* 0x000000112803c224 */ /* 0x001fe200078e0202 */
[----:B------:R-:W-:Y:S04]  /*f150*/  BSSY B1, `(.L_x_326) ;  /* 0x0000006000017945 */ /* 0x000fe80003800000 */
[----:B------:R0:W-:Y:S01]  /*f160*/  @!P4 STG.E.U8 desc[UR36][R6.64+0x20], R3 ;  /* 0x000020030600c986 */ /* 0x0001e2000c101124 */
[----:B------:R-:W-:Y:S05]  /*f170*/  @P3 BRA `(.L_x_327) ;  /* 0x00000000000c3947 */ /* 0x000fea0003800000 */
[----:B------:R-:W0:Y:S02]  /*f180*/  LDG.E.U8 R16, desc[UR36][R14.64+0x21] ;  /* 0x000021240e107981 */ /* 0x000e24000c1e1100 */
[----:B0-----:R-:W-:-:S05]  /*f190*/  PRMT R3, R16, 0x8880, RZ ;  /* 0x0000888010037816 */ /* 0x001fca00000000ff */
[----:B------:R-:W-:-:S07]  /*f1a0*/  IMAD R2, R3, R18, RZ ;  /* 0x0000001203027224 */ /* 0x000fce00078e02ff */
.L_x_327:
[----:B------:R-:W-:Y:S05]  /*f1b0*/  BSYNC B1 ;  /* 0x0000000000017941 */ /* 0x000fea0003800000 */
.L_x_326:
[----:B------:R-:W-:Y:S01]  /*f1c0*/  @!P3 IMAD R41, R41, R17, R2 ;  /* 0x000000112929b224 */ /* 0x000fe200078e0202 */
[----:B------:R-:W-:Y:S04]  /*f1d0*/  BSSY B1, `(.L_x_328) ;  /* 0x0000006000017945 */ /* 0x000fe80003800000 */
[----:B------:R0:W-:Y:S01]  /*f1e0*/  @!P3 STG.E.U8 desc[UR36][R6.64+0x21], R41 ;  /* 0x000021290600b986 */ /* 0x0001e2000c101124 */
[----:B------:R-:W-:Y:S05]  /*f1f0*/  @P5 BRA `(.L_x_329) ;  /* 0x00000000000c5947 */ /* 0x000fea0003800000 */
[----:B------:R-:W0:Y:S02]  /*f200*/  LDG.E.U8 R16, desc[UR36][R156.64+0x20] ;  /* 0x000020249c107981 */ /* 0x000e24000c1e1100 */
[----:B0-----:R-:W-:-:S05]  /*f210*/  PRMT R3, R16, 0x8880, RZ ;  /* 0x0000888010037816 */ /* 0x001fca00000000ff */
[----:B------:R-:W-:-:S07]  /*f220*/  IMAD R2, R3, R18, RZ ;  /* 0x0000001203027224 */ /* 0x000fce00078e02ff */
.L_x_329:
[----:B------:R-:W-:Y:S05]  /*f230*/  BSYNC B1 ;  /* 0x0000000000017941 */ /* 0x000fea0003800000 */
.L_x_328:
[----:B0-----:R-:W-:Y:S01]  /*f240*/  @!P5 IMAD R3, R42, R17, R2 ;  /* 0x000000112a03d224 */ /* 0x001fe200078e0202 */
[----:B------:R-:W-:Y:S04]  /*f250*/  BSSY B1, `(.L_x_330) ;  /* 0x0000006000017945 */ /* 0x000fe80003800000 */
[----:B------:R0:W-:Y:S01]  /*f260*/  @!P5 STG.E.U8 desc[UR36][R8.64+0x20], R3 ;  /* 0x000020030800d986 */ /* 0x0001e2000c101124 */
[----:B------:R-:W-:Y:S05]  /*f270*/  @P6 BRA `(.L_x_331) ;  /* 0x00000000000c6947 */ /* 0x000fea0003800000 */
[----:B------:R-:W0:Y:S02]  /*f280*/  LDG.E.U8 R16, desc[UR36][R156.64+0x21] ;  /* 0x000021249c107981 */ /* 0x000e24000c1e1100 */
[----:B0-----:R-:W-:-:S05]  /*f290*/  PRMT R3, R16, 0x8880, RZ ;  /* 0x0000888010037816 */ /* 0x001fca00000000ff */
[----:B------:R-:W-:-:S07]  /*f2a0*/  IMAD R2, R3, R18, RZ ;  /* 0x0000001203027224 */ /* 0x000fce00078e02ff */
.L_x_331:
[----:B------:R-:W-:Y:S05]  /*f2b0*/  BSYNC B1 ;  /* 0x0000000000017941 */ /* 0x000fea0003800000 */
.L_x_330:
[----:B------:R-:W-:Y:S01]  /*f2c0*/  @!P6 IMAD R43, R43, R17, R2 ;  /* 0x000000112b2be224 */ /* 0x000fe200078e0202 */
[----:B------:R-:W-:Y:S04]  /*f2d0*/  BSSY B1, `(.L_x_332) ;  /* 0x0000006000017945 */ /* 0x000fe80003800000 */
[----:B------:R0:W-:Y:S01]  /*f2e0*/  @!P6 STG.E.U8 desc[UR36][R8.64+0x21], R43 ;  /* 0x0000212b0800e986 */ /* 0x0001e2000c101124 */
[----:B------:R-:W-:Y:S05]  /*f2f0*/  @P1 BRA `(.L_x_333) ;  /* 0x00000000000c1947 */ /* 0x000fea0003800000 */
[----:B------:R-:W0:Y:S02]  /*f300*/  LDG.E.U8 R16, desc[UR36][R14.64+0x28] ;  /* 0x000028240e107981 */ /* 0x000e24000c1e1100 */
[----:B0-----:R-:W-:-:S05]  /*f310*/  PRMT R3, R16, 0x8880, RZ ;  /* 0x0000888010037816 */ /* 0x001fca00000000ff */
[----:B------:R-:W-:-:S07]  /*f320*/  IMAD R2, R3, R18, RZ ;  /* 0x0000001203027224 */ /* 0x000fce00078e02ff */
.L_x_333:
[----:B------:R-:W-:Y:S05]  /*f330*/  BSYNC B1 ;  /* 0x0000000000017941 */ /* 0x000fea0003800000 */
.L_x_332:
        /* <DEDUP_REMOVED lines=12> */
.L_x_335:
[----:B------:R-:W-:Y:S05]  /*f400*/  BSYNC B1 ;  /* 0x0000000000017941 */ /* 0x000fea0003800000 */
.L_x_334:
[----:B------:R-:W-:Y:S01]  /*f410*/  @!P4 IMAD R45, R45, R17, R2 ;  /* 0x000000112d2dc224 */ /* 0x000fe200078e0202 */
[----:B------:R-:W-:Y:S04]  /*f420*/  BSSY B1, `(.L_x_336) ;  /* 0x0000006000017945 */ /* 0x000fe80003800000 */
[----:B------:R0:W-:Y:S01]  /*f430*/  @!P4 STG.E.U8 desc[UR36][R6.64+0x29], R45 ;  /* 0x0000292d0600c986 */ /* 0x0001e2000c101124 */
[----:B------:R-:W-:Y:S05]  /*f440*/  @P3 BRA `(.L_x_337) ;  /* 0x00000000000c3947 */ /* 0x000fea0003800000 */
[----:B------:R-:W0:Y:S02]  /*f450*/  LDG.E.U8 R16, desc[UR36][R156.64+0x28] ;  /* 0x000028249c107981 */ /* 0x000e24000c1e1100 */
[----:B0-----:R-:W-:-:S05]  /*f460*/  PRMT R3, R16, 0x8880, RZ ;  /* 0x0000888010037816 */ /* 0x001fca00000000ff */
[----:B------:R-:W-:-:S07]  /*f470*/  IMAD R2, R3, R18, RZ ;  /* 0x0000001203027224 */ /* 0x000fce00078e02ff */
.L_x_337:
[----:B------:R-:W-:Y:S05]  /*f480*/  BSYNC B1 ;  /* 0x0000000000017941 */ /* 0x000fea0003800000 */
.L_x_336:
[----:B0-----:R-:W-:Y:S01]  /*f490*/  @!P3 IMAD R3, R46, R17, R2 ;  /* 0x000000112e03b224 */ /* 0x001fe200078e0202 */
[----:B------:R-:W-:Y:S04]  /*f4a0*/  BSSY B1, `(.L_x_338) ;  /* 0x0000006000017945 */ /* 0x000fe80003800000 */
[----:B------:R0:W-:Y:S01]  /*f4b0*/  @!P3 STG.E.U8 desc[UR36][R8.64+0x28], R3 ;  /* 0x000028030800b986 */ /* 0x0001e2000c101124 */
[----:B------:R-:W-:Y:S05]  /*f4c0*/  @P5 BRA `(.L_x_339) ;  /* 0x00000000000c5947 */ /* 0x000fea0003800000 */
[----:B------:R-:W0:Y:S02]  /*f4d0*/  LDG.E.U8 R16, desc[UR36][R156.64+0x29] ;  /* 0x000029249c107981 */ /* 0x000e24000c1e1100 */
[----:B0-----:R-:W-:-:S05]  /*f4e0*/  PRMT R3, R16, 0x8880, RZ ;  /* 0x0000888010037816 */ /* 0x001fca00000000ff */
[----:B------:R-:W-:-:S07]  /*f4f0*/  IMAD R2, R3, R18, RZ ;  /* 0x0000001203027224 */ /* 0x000fce00078e02ff */
.L_x_339:
[----:B------:R-:W-:Y:S05]  /*f500*/  BSYNC B1 ;  /* 0x0000000000017941 */ /* 0x000fea0003800000 */
.L_x_338:
[----:B------:R-:W-:Y:S01]  /*f510*/  @!P5 IMAD R47, R47, R17, R2 ;  /* 0x000000112f2fd224 */ /* 0x000fe200078e0202 */
[----:B------:R-:W-:Y:S04]  /*f520*/  BSSY B1, `(.L_x_340) ;  /* 0x0000006000017945 */ /* 0x000fe80003800000 */
[----:B------:R0:W-:Y:S01]  /*f530*/  @!P5 STG.E.U8 desc[UR36][R8.64+0x29], R47 ;  /* 0x0000292f0800d986 */ /* 0x0001e2000c101124 */
[----:B------:R-:W-:Y:S05]  /*f540*/  @P6 BRA `(.L_x_341) ;  /* 0x00000000000c6947 */ /* 0x000fea0003800000 */
[----:B------:R-:W0:Y:S02]  /*f550*/  LDG.E.U8 R16, desc[UR36][R14.64+0x30] ;  /* 0x000030240e107981 */ /* 0x000e24000c1e1100 */
[----:B0-----:R-:W-:-:S05]  /*f560*/  PRMT R3, R16, 0x8880, RZ ;  /* 0x0000888010037816 */ /* 0x001fca00000000ff */
[----:B------:R-:W-:-:S07]  /*f570*/  IMAD R2, R3, R18, RZ ;  /* 0x0000001203027224 */ /* 0x000fce00078e02ff */
.L_x_341:
[----:B------:R-:W-:Y:S05]  /*f580*/  BSYNC B1 ;  /* 0x0000000000017941 */ /* 0x000fea0003800000 */
.L_x_340:
[----:B0-----:R-:W-:Y:S01]  /*f590*/  @!P6 IMAD R3, R48, R17, R2 ;  /* 0x000000113003e224 */ /* 0x001fe200078e0202 */
[----:B------:R-:W-:Y:S04]  /*f5a0*/  BSSY B1, `(.L_x_342) ;  /* 0x0000006000017945 */ /* 0x000fe80003800000 */
[----:B------:R0:W-:Y:S01]  /*f5b0*/  @!P6 STG.E.U8 desc[UR36][R6.64+0x30], R3 ;  /* 0x000030030600e986 */ /* 0x0001e2000c101124 */
[----:B------:R-:W-:Y:S05]  /*f5c0*/  @P1 BRA `(.L_x_343) ;  /* 0x00000000000c1947 */ /* 0x000fea0003800000 */
[----:B------:R-:W0:Y:S02]  /*f5d0*/  LDG.E.U8 R16, desc[UR36][R14.64+0x31] ;  /* 0x000031240e107981 */ /* 0x000e24000c1e1100 */
[----:B0-----:R-:W-:-:S05]  /*f5e0*/  PRMT R3, R16, 0x8880, RZ ;  /* 0x0000888010037816 */ /* 0x001fca00000000ff */
[----:B------:R-:W-:-:S07]  /*f5f0*/  IMAD R2, R3, R18, RZ ;  /* 0x0000001203027224 */ /* 0x000fce00078e02ff */
.L_x_343:
[----:B------:R-:W-:Y:S05]  /*f600*/  BSYNC B1 ;  /* 0x0000000000017941 */ /* 0x000fea0003800000 */
.L_x_342:
        /* <DEDUP_REMOVED lines=12> */
.L_x_345:
[----:B------:R-:W-:Y:S05]  /*f6d0*/  BSYNC B1 ;  /* 0x0000000000017941 */ /* 0x000fea0003800000 */
.L_x_344:
[----:B0-----:R-:W-:Y:S01]  /*f6e0*/  @!P4 IMAD R3, R50, R17, R2 ;  /* 0x000000113203c224 */ /* 0x001fe200078e0202 */
[----:B------:R-:W-:Y:S04]  /*f6f0*/  BSSY B1, `(.L_x_346) ;  /* 0x0000006000017945 */ /* 0x000fe80003800000 */
[----:B------:R0:W-:Y:S01]  /*f700*/  @!P4 STG.E.U8 desc[UR36][R8.64+0x30], R3 ;  /* 0x000030030800c986 */ /* 0x0001e2000c101124 */
[----:B------:R-:W-:Y:S05]  /*f710*/  @P3 BRA `(.L_x_347) ;  /* 0x00000000000c3947 */ /* 0x000fea0003800000 */
[----:B------:R-:W0:Y:S02]  /*f720*/  LDG.E.U8 R16, desc[UR36][R156.64+0x31] ;  /* 0x000031249c107981 */ /* 0x000e24000c1e1100 */
[----:B0-----:R-:W-:-:S05]  /*f730*/  PRMT R3, R16, 0x8880, RZ ;  /* 0x0000888010037816 */ /* 0x001fca00000000ff */
[----:B------:R-:W-:-:S07]  /*f740*/  IMAD R2, R3, R18, RZ ;  /* 0x0000001203027224 */ /* 0x000fce00078e02ff */
.L_x_347:
[----:B------:R-:W-:Y:S05]  /*f750*/  BSYNC B1 ;  /* 0x0000000000017941 */ /* 0x000fea0003800000 */
.L_x_346:
[----:B------:R-:W-:Y:S01]  /*f760*/  @!P3 IMAD R51, R51, R17, R2 ;  /* 0x000000113333b224 */ /* 0x000fe200078e0202 */
[----:B------:R-:W-:Y:S04]  /*f770*/  BSSY B1, `(.L_x_348) ;  /* 0x0000006000017945 */ /* 0x000fe80003800000 */
[----:B------:R0:W-:Y:S01]  /*f780*/  @!P3 STG.E.U8 desc[UR36][R8.64+0x31], R51 ;  /* 0x000031330800b986 */ /* 0x0001e2000c101124 */
[----:B------:R-:W-:Y:S05]  /*f790*/  @P5 BRA `(.L_x_349) ;  /* 0x00000000000c5947 */ /* 0x000fea0003800000 */
[----:B------:R-:W0:Y:S02]  /*f7a0*/  LDG.E.U8 R16, desc[UR36][R14.64+0x38] ;  /* 0x000038240e107981 */ /* 0x000e24000c1e1100 */
[----:B0-----:R-:W-:-:S05]  /*f7b0*/  PRMT R3, R16, 0x8880, RZ ;  /* 0x0000888010037816 */ /* 0x001fca00000000ff */
[----:B------:R-:W-:-:S07]  /*f7c0*/  IMAD R2, R3, R18, RZ ;  /* 0x0000001203027224 */ /* 0x000fce00078e02ff */
.L_x_349:
[----:B------:R-:W-:Y:S05]  /*f7d0*/  BSYNC B1 ;  /* 0x0000000000017941 */ /* 0x000fea0003800000 */
.L_x_348:
[----:B0-----:R-:W-:Y:S01]  /*f7e0*/  @!P5 IMAD R3, R52, R17, R2 ;  /* 0x000000113403d224 */ /* 0x001fe200078e0202 */
[----:B------:R-:W-:Y:S04]  /*f7f0*/  BSSY B1, `(.L_x_350) ;  /* 0x0000006000017945 */ /* 0x000fe80003800000 */
[----:B------:R0:W-:Y:S01]  /*f800*/  @!P5 STG.E.U8 desc[UR36][R6.64+0x38], R3 ;  /* 0x000038030600d986 */ /* 0x0001e2000c101124 */
[----:B------:R-:W-:Y:S05]  /*f810*/  @P6 BRA `(.L_x_351) ;  /* 0x00000000000c6947 */ /* 0x000fea0003800000 */
[----:B------:R-:W0:Y:S02]  /*f820*/  LDG.E.U8 R16, desc[UR36][R14.64+0x39] ;  /* 0x000039240e107981 */ /* 0x000e24000c1e1100 */
[----:B0-----:R-:W-:-:S05]  /*f830*/  PRMT R3, R16, 0x8880, RZ ;  /* 0x0000888010037816 */ /* 0x001fca00000000ff */
[----:B------:R-:W-:-:S07]  /*f840*/  IMAD R2, R3, R18, RZ ;  /* 0x0000001203027224 */ /* 0x000fce00078e02ff */
.L_x_351:
[----:B------:R-:W-:Y:S05]  /*f850*/  BSYNC B1 ;  /* 0x0000000000017941 */ /* 0x000fea0003800000 */
.L_x_350:
[----:B------:R-:W-:Y:S01]  /*f860*/  @!P6 IMAD R53, R53, R17, R2 ;  /* 0x000000113535e224 */ /* 0x000fe200078e0202 */
[----:B------:R-:W-:Y:S04]  /*f870*/  BSSY B1, `(.L_x_352) ;  /* 0x0000006000017945 */ /* 0x000fe80003800000 */
[----:B------:R0:W-:Y:S01]  /*f880*/  @!P6 STG.E.U8 desc[UR36][R6.64+0x39], R53 ;  /* 0x000039350600e986 */ /* 0x0001e2000c101124 */
[----:B------:R-:W-:Y:S05]  /*f890*/  @P1 BRA `(.L_x_353) ;  /* 0x00000000000c1947 */ /* 0x000fea0003800000 */
[----:B------:R-:W0:Y:S02]  /*f8a0*/  LDG.E.U8 R16, desc[UR36][R156.64+0x38] ;  /* 0x000038249c107981 */ /* 0x000e24000c1e1100 */
[----:B0-----:R-:W-:-:S05]  /*f8b0*/  PRMT R3, R16, 0x8880, RZ ;  /* 0x0000888010037816 */ /* 0x001fca00000000ff */
[----:B------:R-:W-:-:S07]  /*f8c0*/  IMAD R2, R3, R18, RZ ;  /* 0x0000001203027224 */ /* 0x000fce00078e02ff */
.L_x_353:
[----:B------:R-:W-:Y:S05]  /*f8d0*/  BSYNC B1 ;  /* 0x0000000000017941 */ /* 0x000fea0003800000 */
.L_x_352:
        /* <DEDUP_REMOVED lines=12> */
.L_x_355:
[----:B------:R-:W-:Y:S05]  /*f9a0*/  BSYNC B1 ;  /* 0x0000000000017941 */ /* 0x000fea0003800000 */
.L_x_354:
[----:B------:R-:W-:Y:S01]  /*f9b0*/  @!P4 IMAD R55, R55, R17, R2 ;  /* 0x000000113737c224 */ /* 0x000fe200078e0202 */
[----:B------:R-:W-:Y:S04]  /*f9c0*/  BSSY B1, `(.L_x_356) ;  /* 0x0000006000017945 */ /* 0x000fe80003800000 */
[----:B------:R0:W-:Y:S01]  /*f9d0*/  @!P4 STG.E.U8 desc[UR36][R8.64+0x39], R55 ;  /* 0x000039370800c986 */ /* 0x0001e2000c101124 */
[----:B------:R-:W-:Y:S05]  /*f9e0*/  @P3 BRA `(.L_x_357) ;  /* 0x00000000000c3947 */ /* 0x000fea0003800000 */
[----:B------:R-:W0:Y:S02]  /*f9f0*/  LDG.E.U8 R16, desc[UR36][R14.64+0x40] ;  /* 0x000040240e107981 */ /* 0x000e24000c1e1100 */
[----:B0-----:R-:W-:-:S05]  /*fa00*/  PRMT R3, R16, 0x8880, RZ ;  /* 0x0000888010037816 */ /* 0x001fca00000000ff */
[----:B------:R-:W-:-:S07]  /*fa10*/  IMAD R2, R3, R18, RZ ;  /* 0x0000001203027224 */ /* 0x000fce00078e02ff */
.L_x_357:
[----:B------:R-:W-:Y:S05]  /*fa20*/  BSYNC B1 ;  /* 0x0000000000017941 */ /* 0x000fea0003800000 */
.L_x_356:
[----:B0-----:R-:W-:Y:S01]  /*fa30*/  @!P3 IMAD R3, R56, R17, R2 ;  /* 0x000000113803b224 */ /* 0x001fe200078e0202 */
[----:B------:R-:W-:Y:S04]  /*fa40*/  BSSY B1, `(.L_x_358) ;  /* 0x0000006000017945 */ /* 0x000fe80003800000 */
[----:B------:R0:W-:Y:S01]  /*fa50*/  @!P3 STG.E.U8 desc[UR36][R6.64+0x40], R3 ;  /* 0x000040030600b986 */ /* 0x0001e2000c101124 */
[----:B------:R-:W-:Y:S05]  /*fa60*/  @P5 BRA `(.L_x_359) ;  /* 0x00000000000c5947 */ /* 0x000fea0003800000 */
[----:B------:R-:W0:Y:S02]  /*fa70*/  LDG.E.U8 R16, desc[UR36][R14.64+0x41] ;  /* 0x000041240e107981 */ /* 0x000e24000c1e1100 */
[----:B0-----:R-:W-:-:S05]  /*fa80*/  PRMT R3, R16, 0x8880, RZ ;  /* 0x0000888010037816 */ /* 0x001fca00000000ff */
[----:B------:R-:W-:-:S07]  /*fa90*/  IMAD R2, R3, R18, RZ ;  /* 0x0000001203027224 */ /* 0x000fce00078e02ff */
.L_x_359:
[----:B------:R-:W-:Y:S05]  /*faa0*/  BSYNC B1 ;  /* 0x0000000000017941 */ /* 0x000fea0003800000 */
.L_x_358:
[----:B------:R-:W-:Y:S01]  /*fab0*/  @!P5 IMAD R57, R57, R17, R2 ;  /* 0x000000113939d224 */ /* 0x000fe200078e0202 */
[----:B------:R-:W-:Y:S04]  /*fac0*/  BSSY B1, `(.L_x_360) ;  /* 0x0000006000017945 */ /* 0x000fe80003800000 */
[----:B------:R0:W-:Y:S01]  /*fad0*/  @!P5 STG.E.U8 desc[UR36][R6.64+0x41], R57 ;  /* 0x000041390600d986 */ /* 0x0001e2000c101124 */
[----:B------:R-:W-:Y:S05]  /*fae0*/  @P6 BRA `(.L_x_361) ;  /* 0x00000000000c6947 */ /* 0x000fea0003800000 */
[----:B------:R-:W0:Y:S02]  /*faf0*/  LDG.E.U8 R16, desc[UR36][R156.64+0x40] ;  /* 0x000040249c107981 */ /* 0x000e24000c1e1100 */
[----:B0-----:R-:W-:-:S05]  /*fb00*/  PRMT R3, R16, 0x8880, RZ ;  /* 0x0000888010037816 */ /* 0x001fca00000000ff */
[----:B------:R-:W-:-:S07]  /*fb10*/  IMAD R2, R3, R18, RZ ;  /* 0x0000001203027224 */ /* 0x000fce00078e02ff */
.L_x_361:
[----:B------:R-:W-:Y:S05]  /*fb20*/  BSYNC B1 ;  /* 0x0000000000017941 */ /* 0x000fea0003800000 */
.L_x_360:
[----:B0-----:R-:W-:Y:S01]  /*fb30*/  @!P6 IMAD R3, R58, R17, R2 ;  /* 0x000000113a03e224 */ /* 0x001fe200078e0202 */
[----:B------:R-:W-:Y:S04]  /*fb40*/  BSSY B1, `(.L_x_362) ;  /* 0x0000006000017945 */ /* 0x000fe80003800000 */
[----:B------:R0:W-:Y:S01]  /*fb50*/  @!P6 STG.E.U8 desc[UR36][R8.64+0x40], R3 ;  /* 0x000040030800e986 */ /* 0x0001e2000c101124 */
[----:B------:R-:W-:Y:S05]  /*fb60*/  @P1 BRA `(.L_x_363) ;  /* 0x00000000000c1947 */ /* 0x000fea0003800000 */
[----:B------:R-:W0:Y:S02]  /*fb70*/  LDG.E.U8 R16, desc[UR36][R156.64+0x41] ;  /* 0x000041249c107981 */ /* 0x000e24000c1e1100 */
[----:B0-----:R-:W-:-:S05]  /*fb80*/  PRMT R3, R16, 0x8880, RZ ;  /* 0x0000888010037816 */ /* 0x001fca00000000ff */
[----:B------:R-:W-:-:S07]  /*fb90*/  IMAD R2, R3, R18, RZ ;  /* 0x0000001203027224 */ /* 0x000fce00078e02ff */
.L_x_363:
[----:B------:R-:W-:Y:S05]  /*fba0*/  BSYNC B1 ;  /* 0x0000000000017941 */ /* 0x000fea0003800000 */
.L_x_362:
        /* <DEDUP_REMOVED lines=12> */
.L_x_365:
[----:B------:R-:W-:Y:S05]  /*fc70*/  BSYNC B1 ;  /* 0x0000000000017941 */ /* 0x000fea0003800000 */
.L_x_364:
[----:B0-----:R-:W-:Y:S01]  /*fc80*/  @!P4 IMAD R3, R60, R17, R2 ;  /* 0x000000113c03c224 */ /* 0x001fe200078e0202 */
[----:B------:R-:W-:Y:S04]  /*fc90*/  BSSY B1, `(.L_x_366) ;  /* 0x0000006000017945 */ /* 0x000fe80003800000 */
[----:B------:R0:W-:Y:S01]  /*fca0*/  @!P4 STG.E.U8 desc[UR36][R6.64+0x48], R3 ;  /* 0x000048030600c986 */ /* 0x0001e2000c101124 */
[----:B------:R-:W-:Y:S05]  /*fcb0*/  @P3 BRA `(.L_x_367) ;  /* 0x00000000000c3947 */ /* 0x000fea0003800000 */
[----:B------:R-:W0:Y:S02]  /*fcc0*/  LDG.E.U8 R16, desc[UR36][R14.64+0x49] ;  /* 0x000049240e107981 */ /* 0x000e24000c1e1100 */
[----:B0-----:R-:W-:-:S05]  /*fcd0*/  PRMT R3, R16, 0x8880, RZ ;  /* 0x0000888010037816 */ /* 0x001fca00000000ff */
[----:B------:R-:W-:-:S07]  /*fce0*/  IMAD R2, R3, R18, RZ ;  /* 0x0000001203027224 */ /* 0x000fce00078e02ff */
.L_x_367:
[----:B------:R-:W-:Y:S05]  /*fcf0*/  BSYNC B1 ;  /* 0x0000000000017941 */ /* 0x000fea0003800000 */
.L_x_366:
[----:B------:R-:W-:Y:S01]  /*fd00*/  @!P3 IMAD R61, R61, R17, R2 ;  /* 0x000000113d3db224 */ /* 0x000fe200078e0202 */
[----:B------:R-:W-:Y:S04]  /*fd10*/  BSSY B1, `(.L_x_368) ;  /* 0x0000006000017945 */ /* 0x000fe80003800000 */
[----:B------:R0:W-:Y:S01]  /*fd20*/  @!P3 STG.E.U8 desc[UR36][R6.64+0x49], R61 ;  /* 0x0000493d0600b986 */ /* 0x0001e2000c101124 */
[----:B------:R-:W-:Y:S05]  /*fd30*/  @P5 BRA `(.L_x_369) ;  /* 0x00000000000c5947 */ /* 0x000fea0003800000 */
[----:B------:R-:W0:Y:S02]  /*fd40*/  LDG.E.U8 R16, desc[UR36][R156.64+0x48] ;  /* 0x000048249c107981 */ /* 0x000e24000c1e1100 */
[----:B0-----:R-:W-:-:S05]  /*fd50*/  PRMT R3, R16, 0x8880, RZ ;  /* 0x0000888010037816 */ /* 0x001fca00000000ff */
[----:B------:R-:W-:-:S07]  /*fd60*/  IMAD R2, R3, R18, RZ ;  /* 0x0000001203027224 */ /* 0x000fce00078e02ff */
.L_x_369:
[----:B------:R-:W-:Y:S05]  /*fd70*/  BSYNC B1 ;  /* 0x0000000000017941 */ /* 0x000fea0003800000 */
.L_x_368:
[----:B0-----:R-:W-:Y:S01]  /*fd80*/  @!P5 IMAD R3, R62, R17, R2 ;  /* 0x000000113e03d224 */ /* 0x001fe200078e0202 */
[----:B------:R-:W-:Y:S04]  /*fd90*/  BSSY B1, `(.L_x_370) ;  /* 0x0000006000017945 */ /* 0x000fe80003800000 */
[----:B------:R0:W-:Y:S01]  /*fda0*/  @!P5 STG.E.U8 desc[UR36][R8.64+0x48], R3 ;  /* 0x000048030800d986 */ /* 0x0001e2000c101124 */
[----:B------:R-:W-:Y:S05]  /*fdb0*/  @P6 BRA `(.L_x_371) ;  /* 0x00000000000c6947 */ /* 0x000fea0003800000 */
[----:B------:R-:W0:Y:S02]  /*fdc0*/  LDG.E.U8 R16, desc[UR36][R156.64+0x49] ;  /* 0x000049249c107981 */ /* 0x000e24000c1e1100 */
[----:B0-----:R-:W-:-:S05]  /*fdd0*/  PRMT R3, R16, 0x8880, RZ ;  /* 0x0000888010037816 */ /* 0x001fca00000000ff */
[----:B------:R-:W-:-:S07]  /*fde0*/  IMAD R2, R3, R18, RZ ;  /* 0x0000001203027224 */ /* 0x000fce00078e02ff */
.L_x_371:
[----:B------:R-:W-:Y:S05]  /*fdf0*/  BSYNC B1 ;  /* 0x0000000000017941 */ /* 0x000fea0003800000 */
.L_x_370:
[----:B------:R-:W-:Y:S01]  /*fe00*/  @!P6 IMAD R63, R63, R17, R2 ;  /* 0x000000113f3fe224 */ /* 0x000fe200078e0202 */
[----:B------:R-:W-:Y:S04]  /*fe10*/  BSSY B1, `(.L_x_372) ;  /* 0x0000006000017945 */ /* 0x000fe80003800000 */
[----:B------:R0:W-:Y:S01]  /*fe20*/  @!P6 STG.E.U8 desc[UR36][R8.64+0x49], R63 ;  /* 0x0000493f0800e986 */ /* 0x0001e2000c101124 */
[----:B------:R-:W-:Y:S05]  /*fe30*/  @P1 BRA `(.L_x_373) ;  /* 0x00000000000c1947 */ /* 0x000fea0003800000 */
[----:B------:R-:W0:Y:S02]  /*fe40*/  LDG.E.U8 R16, desc[UR36][R14.64+0x50] ;  /* 0x000050240e107981 */ /* 0x000e24000c1e1100 */
[----:B0-----:R-:W-:-:S05]  /*fe50*/  PRMT R3, R16, 0x8880, RZ ;  /* 0x0000888010037816 */ /* 0x001fca00000000ff */
[----:B------:R-:W-:-:S07]  /*fe60*/  IMAD R2, R3, R18, RZ ;  /* 0x0000001203027224 */ /* 0x000fce00078e02ff */
.L_x_373:
[----:B------:R-:W-:Y:S05]  /*fe70*/  BSYNC B1 ;  /* 0x0000000000017941 */ /* 0x000fea0003800000 */
.L_x_372:
        /* <DEDUP_REMOVED lines=12> */
.L_x_375:
[----:B------:R-:W-:Y:S05]  /*ff40*/  BSYNC B1 ;  /* 0x0000000000017941 */ /* 0x000fea0003800000 */
.L_x_374:
[----:B------:R-:W-:Y:S01]  /*ff50*/  @!P4 IMAD R65, R65, R17, R2 ;  /* 0x000000114141c224 */ /* 0x000fe200078e0202 */
[----:B------:R-:W-:Y:S04]  /*ff60*/  BSSY B1, `(.L_x_376) ;  /* 0x0000006000017945 */ /* 0x000fe80003800000 */
[----:B------:R0:W-:Y:S01]  /*ff70*/  @!P4 STG.E.U8 desc[UR36][R6.64+0x51], R65 ;  /* 0x000051410600c986 */ /* 0x0001e2000c101124 */
[----:B------:R-:W-:Y:S05]  /*ff80*/  @P3 BRA `(.L_x_377) ;  /* 0x00000000000c3947 */ /* 0x000fea0003800000 */
[----:B------:R-:W0:Y:S02]  /*ff90*/  LDG.E.U8 R16, desc[UR36][R156.64+0x50] ;  /* 0x000050249c107981 */ /* 0x000e24000c1e1100 */
[----:B0-----:R-:W-:-:S05]  /*ffa0*/  PRMT R3, R16, 0x8880, RZ ;  /* 0x0000888010037816 */ /* 0x001fca00000000ff */
[----:B------:R-:W-:-:S07]  /*ffb0*/  IMAD R2, R3, R18, RZ ;  /* 0x0000001203027224 */ /* 0x000fce00078e02ff */
.L_x_377:
[----:B------:R-:W-:Y:S05]  /*ffc0*/  BSYNC B1 ;  /* 0x0000000000017941 */ /* 0x000fea0003800000 */
.L_x_376:
[----:B0-----:R-:W-:Y:S01]  /*ffd0*/  @!P3 IMAD R3, R66, R17, R2 ;  /* 0x000000114203b224 */ /* 0x001fe200078e0202 */
[----:B------:R-:W-:Y:S04]  /*ffe0*/  BSSY B1, `(.L_x_378) ;  /* 0x0000006000017945 */ /* 0x000fe80003800000 */
[----:B------:R0:W-:Y:S01]  /*fff0*/  @!P3 STG.E.U8 desc[UR36][R8.64+0x50], R3 ;  /* 0x000050030800b986 */ /* 0x0001e2000c101124 */
[----:B------:R-:W-:Y:S05]  /*10000*/  @P5 BRA `(.L_x_379) ;  /* 0x00000000000c5947 */ /* 0x000fea0003800000 */
[----:B------:R-:W0:Y:S02]  /*10010*/  LDG.E.U8 R16, desc[UR36][R156.64+0x51] ;  /* 0x000051249c107981 */ /* 0x000e24000c1e1100 */
[----:B0-----:R-:W-:-:S05]  /*10020*/  PRMT R3, R16, 0x8880, RZ ;  /* 0x0000888010037816 */ /* 0x001fca00000000ff */
[----:B------:R-:W-:-:S07]  /*10030*/  IMAD R2, R3, R18, RZ ;  /* 0x0000001203027224 */ /* 0x000fce00078e02ff */
.L_x_379:
[----:B------:R-:W-:Y:S05]  /*10040*/  BSYNC B1 ;  /* 0x0000000000017941 */ /* 0x000fea0003800000 */
.L_x_378:
[----:B------:R-:W-:Y:S01]  /*10050*/  @!P5 IMAD R67, R67, R17, R2 ;  /* 0x000000114343d224 */ /* 0x000fe200078e0202 */
[----:B------:R-:W-:Y:S04]  /*10060*/  BSSY B1, `(.L_x_380) ;  /* 0x0000006000017945 */ /* 0x000fe80003800000 */
[----:B------:R0:W-:Y:S01]  /*10070*/  @!P5 STG.E.U8 desc[UR36][R8.64+0x51], R67 ;  /* 0x000051430800d986 */ /* 0x0001e2000c101124 */
[----:B------:R-:W-:Y:S05]  /*10080*/  @P6 BRA `(.L_x_381) ;  /* 0x00000000000c6947 */ /* 0x000fea0003800000 */
[----:B------:R-:W0:Y:S02]  /*10090*/  LDG.E.U8 R16, desc[UR36][R14.64+0x58] ;  /* 0x000058240e107981 */ /* 0x000e24000c1e1100 */
[----:B0-----:R-:W-:-:S05]  /*100a0*/  PRMT R3, R16, 0x8880, RZ ;  /* 0x0000888010037816 */ /* 0x001fca00000000ff */
[----:B------:R-:W-:-:S07]  /*100b0*/  IMAD R2, R3, R18, RZ ;  /* 0x0000001203027224 */ /* 0x000fce00078e02ff */
.L_x_381:
[----:B------:R-:W-:Y:S05]  /*100c0*/  BSYNC B1 ;  /* 0x0000000000017941 */ /* 0x000fea0003800000 */
.L_x_380:
[----:B0-----:R-:W-:Y:S01]  /*100d0*/  @!P6 IMAD R3, R68, R17, R2 ;  /* 0x000000114403e224 */ /* 0x001fe200078e0202 */
[----:B------:R-:W-:Y:S04]  /*100e0*/  BSSY B1, `(.L_x_382) ;  /* 0x0000006000017945 */ /* 0x000fe80003800000 */
[----:B------:R0:W-:Y:S01]  /*100f0*/  @!P6 STG.E.U8 desc[UR36][R6.64+0x58], R3 ;  /* 0x000058030600e986 */ /* 0x0001e2000c101124 */
[----:B------:R-:W-:Y:S05]  /*10100*/  @P1 BRA `(.L_x_383) ;  /* 0x00000000000c1947 */ /* 0x000fea0003800000 */
[----:B------:R-:W0:Y:S02]  /*10110*/  LDG.E.U8 R16, desc[UR36][R14.64+0x59] ;  /* 0x000059240e107981 */ /* 0x000e24000c1e1100 */
[----:B0-----:R-:W-:-:S05]  /*10120*/  PRMT R3, R16, 0x8880, RZ ;  /* 0x0000888010037816 */ /* 0x001fca00000000ff */
[----:B------:R-:W-:-:S07]  /*10130*/  IMAD R2, R3, R18, RZ ;  /* 0x0000001203027224 */ /* 0x000fce00078e02ff */
.L_x_383:
[----:B------:R-:W-:Y:S05]  /*10140*/  BSYNC B1 ;  /* 0x0000000000017941 */ /* 0x000fea0003800000 */
.L_x_382:
        /* <DEDUP_REMOVED lines=12> */
.L_x_385:
[----:B------:R-:W-:Y:S05]  /*10210*/  BSYNC B1 ;  /* 0x0000000000017941 */ /* 0x000fea0003800000 */
.L_x_384:
[----:B0-----:R-:W-:Y:S01]  /*10220*/  @!P4 IMAD R3, R70, R17, R2 ;  /* 0x000000114603c224 */ /* 0x001fe200078e0202 */
[----:B------:R-:W-:Y:S04]  /*10230*/  BSSY B1, `(.L_x_386) ;  /* 0x0000006000017945 */ /* 0x000fe80003800000 */
[----:B------:R0:W-:Y:S01]  /*10240*/  @!P4 STG.E.U8 desc[UR36][R8.64+0x58], R3 ;  /* 0x000058030800c986 */ /* 0x0001e2000c101124 */
[----:B------:R-:W-:Y:S05]  /*10250*/  @P3 BRA `(.L_x_387) ;  /* 0x00000000000c3947 */ /* 0x000fea0003800000 */
[----:B------:R-:W0:Y:S02]  /*10260*/  LDG.E.U8 R16, desc[UR36][R156.64+0x59] ;  /* 0x000059249c107981 */ /* 0x000e24000c1e1100 */
[----:B0-----:R-:W-:-:S05]  /*10270*/  PRMT R3, R16, 0x8880, RZ ;  /* 0x0000888010037816 */ /* 0x001fca00000000ff */
[----:B------:R-:W-:-:S07]  /*10280*/  IMAD R2, R3, R18, RZ ;  /* 0x0000001203027224 */ /* 0x000fce00078e02ff */
.L_x_387:
[----:B------:R-:W-:Y:S05]  /*10290*/  BSYNC B1 ;  /* 0x0000000000017941 */ /* 0x000fea0003800000 */
.L_x_386:
[----:B------:R-:W-:Y:S01]  /*102a0*/  @!P3 IMAD R71, R71, R17, R2 ;  /* 0x000000114747b224 */ /* 0x000fe200078e0202 */
[----:B------:R-:W-:Y:S04]  /*102b0*/  BSSY B1, `(.L_x_388) ;  /* 0x0000006000017945 */ /* 0x000fe80003800000 */
[----:B------:R0:W-:Y:S01]  /*102c0*/  @!P3 STG.E.U8 desc[UR36][R8.64+0x59], R71 ;  /* 0x000059470800b986 */ /* 0x0001e2000c101124 */
[----:B------:R-:W-:Y:S05]  /*102d0*/  @P5 BRA `(.L_x_389) ;  /* 0x00000000000c5947 */ /* 0x000fea0003800000 */
[----:B------:R-:W0:Y:S02]  /*102e0*/  LDG.E.U8 R16, desc[UR36][R14.64+0x60] ;  /* 0x000060240e107981 */ /* 0x000e24000c1e1100 */
[----:B0-----:R-:W-:-:S05]  /*102f0*/  PRMT R3, R16, 0x8880, RZ ;  /* 0x0000888010037816 */ /* 0x001fca00000000ff */
[----:B------:R-:W-:-:S07]  /*10300*/  IMAD R2, R3, R18, RZ ;  /* 0x0000001203027224 */ /* 0x000fce00078e02ff */
.L_x_389:
[----:B------:R-:W-:Y:S05]  /*10310*/  BSYNC B1 ;  /* 0x0000000000017941 */ /* 0x000fea0003800000 */
.L_x_388:
[----:B0-----:R-:W-:Y:S01]  /*10320*/  @!P5 IMAD R3, R72, R17, R2 ;  /* 0x000000114803d224 */ /* 0x001fe200078e0202 */
[----:B------:R-:W-:Y:S04]  /*10330*/  BSSY B1, `(.L_x_390) ;  /* 0x0000006000017945 */ /* 0x000fe80003800000 */
[----:B------:R0:W-:Y:S01]  /*10340*/  @!P5 STG.E.U8 desc[UR36][R6.64+0x60], R3 ;  /* 0x000060030600d986 */ /* 0x0001e2000c101124 */
[----:B------:R-:W-:Y:S05]  /*10350*/  @P6 BRA `(.L_x_391) ;  /* 0x00000000000c6947 */ /* 0x000fea0003800000 */
[----:B------:R-:W0:Y:S02]  /*10360*/  LDG.E.U8 R16, desc[UR36][R14.64+0x61] ;  /* 0x000061240e107981 */ /* 0x000e24000c1e1100 */
[----:B0-----:R-:W-:-:S05]  /*10370*/  PRMT R3, R16, 0x8880, RZ ;  /* 0x0000888010037816 */ /* 0x001fca00000000ff */
[----:B------:R-:W-:-:S07]  /*10380*/  IMAD R2, R3, R18, RZ ;  /* 0x0000001203027224 */ /* 0x000fce00078e02ff */
.L_x_391:
[----:B------:R-:W-:Y:S05]  /*10390*/  BSYNC B1 ;  /* 0x0000000000017941 */ /* 0x000fea0003800000 */
.L_x_390:
[----:B------:R-:W-:Y:S01]  /*103a0*/  @!P6 IMAD R73, R73, R17, R2 ;  /* 0x000000114949e224 */ /* 0x000fe200078e0202 */
[----:B------:R-:W-:Y:S04]  /*103b0*/  BSSY B1, `(.L_x_392) ;  /* 0x0000006000017945 */ /* 0x000fe80003800000 */
[----:B------:R0:W-:Y:S01]  /*103c0*/  @!P6 STG.E.U8 desc[UR36][R6.64+0x61], R73 ;  /* 0x000061490600e986 */ /* 0x0001e2000c101124 */
[----:B------:R-:W-:Y:S05]  /*103d0*/  @P1 BRA `(.L_x_393) ;  /* 0x00000000000c1947 */ /* 0x000fea0003800000 */
[----:B------:R-:W0:Y:S02]  /*103e0*/  LDG.E.U8 R16, desc[UR36][R156.64+0x60] ;  /* 0x000060249c107981 */ /* 0x000e24000c1e1100 */
[----:B0-----:R-:W-:-:S05]  /*103f0*/  PRMT R3, R16, 0x8880, RZ ;  /* 0x0000888010037816 */ /* 0x001fca00000000ff */
[----:B------:R-:W-:-:S07]  /*10400*/  IMAD R2, R3, R18, RZ ;  /* 0x0000001203027224 */ /* 0x000fce00078e02ff */
.L_x_393:
[----:B------:R-:W-:Y:S05]  /*10410*/  BSYNC B1 ;  /* 0x0000000000017941 */ /* 0x000fea0003800000 */
.L_x_392:
        /* <DEDUP_REMOVED lines=12> */
.L_x_395:
[----:B------:R-:W-:Y:S05]  /*104e0*/  BSYNC B1 ;  /* 0x0000000000017941 */ /* 0x000fea0003800000 */
.L_x_394:
[----:B------:R-:W-:Y:S01]  /*104f0*/  @!P4 IMAD R75, R75, R17, R2 ;  /* 0x000000114b4bc224 */ /* 0x000fe200078e0202 */
[----:B------:R-:W-:Y:S04]  /*10500*/  BSSY B1, `(.L_x_396) ;  /* 0x0000006000017945 */ /* 0x000fe80003800000 */
[----:B------:R0:W-:Y:S01]  /*10510*/  @!P4 STG.E.U8 desc[UR36][R8.64+0x61], R75 ;  /* 0x0000614b0800c986 */ /* 0x0001e2000c101124 */
[----:B------:R-:W-:Y:S05]  /*10520*/  @P3 BRA `(.L_x_397) ;  /* 0x00000000000c3947 */ /* 0x000fea0003800000 */
[----:B------:R-:W0:Y:S02]  /*10530*/  LDG.E.U8 R16, desc[UR36][R14.64+0x68] ;  /* 0x000068240e107981 */ /* 0x000e24000c1e1100 */
[----:B0-----:R-:W-:-:S05]  /*10540*/  PRMT R3, R16, 0x8880, RZ ;  /* 0x0000888010037816 */ /* 0x001fca00000000ff */
[----:B------:R-:W-:-:S07]  /*10550*/  IMAD R2, R3, R18, RZ ;  /* 0x0000001203027224 */ /* 0x000fce00078e02ff */
.L_x_397:
[----:B------:R-:W-:Y:S05]  /*10560*/  BSYNC B1 ;  /* 0x0000000000017941 */ /* 0x000fea0003800000 */
.L_x_396:
[----:B0-----:R-:W-:Y:S01]  /*10570*/  @!P3 IMAD R3, R76, R17, R2 ;  /* 0x000000114c03b224 */ /* 0x001fe200078e0202 */
[----:B------:R-:W-:Y:S04]  /*10580*/  BSSY B1, `(.L_x_398) ;  /* 0x0000006000017945 */ /* 0x000fe80003800000 */
[----:B------:R0:W-:Y:S01]  /*10590*/  @!P3 STG.E.U8 desc[UR36][R6.64+0x68], R3 ;  /* 0x000068030600b986 */ /* 0x0001e2000c101124 */
[----:B------:R-:W-:Y:S05]  /*105a0*/  @P5 BRA `(.L_x_399) ;  /* 0x00000000000c5947 */ /* 0x000fea0003800000 */
[----:B------:R-:W0:Y:S02]  /*105b0*/  LDG.E.U8 R16, desc[UR36][R14.64+0x69] ;  /* 0x000069240e107981 */ /* 0x000e24000c1e1100 */
[----:B0-----:R-:W-:-:S05]  /*105c0*/  PRMT R3, R16, 0x8880, RZ ;  /* 0x0000888010037816 */ /* 0x001fca00000000ff */
[----:B------:R-:W-:-:S07]  /*105d0*/  IMAD R2, R3, R18, RZ ;  /* 0x0000001203027224 */ /* 0x000fce00078e02ff */
.L_x_399:
[----:B------:R-:W-:Y:S05]  /*105e0*/  BSYNC B1 ;  /* 0x0000000000017941 */ /* 0x000fea0003800000 */
.L_x_398:
[----:B------:R-:W-:Y:S01]  /*105f0*/  @!P5 IMAD R77, R77, R17, R2 ;  /* 0x000000114d4dd224 */ /* 0x000fe200078e0202 */
[----:B------:R-:W-:Y:S04]  /*10600*/  BSSY B1, `(.L_x_400) ;  /* 0x0000006000017945 */ /* 0x000fe80003800000 */
[----:B------:R0:W-:Y:S01]  /*10610*/  @!P5 STG.E.U8 desc[UR36][R6.64+0x69], R77 ;  /* 0x0000694d0600d986 */ /* 0x0001e2000c101124 */
[----:B------:R-:W-:Y:S05]  /*10620*/  @P6 BRA `(.L_x_401) ;  /* 0x00000000000c6947 */ /* 0x000fea0003800000 */
[----:B------:R-:W0:Y:S02]  /*10630*/  LDG.E.U8 R16, desc[UR36][R156.64+0x68] ;  /* 0x000068249c107981 */ /* 0x000e24000c1e1100 */
[----:B0-----:R-:W-:-:S05]  /*10640*/  PRMT R3, R16, 0x8880, RZ ;  /* 0x0000888010037816 */ /* 0x001fca00000000ff */
[----:B------:R-:W-:-:S07]  /*10650*/  IMAD R2, R3, R18, RZ ;  /* 0x0000001203027224 */ /* 0x000fce00078e02ff */
.L_x_401:
[----:B------:R-:W-:Y:S05]  /*10660*/  BSYNC B1 ;  /* 0x0000000000017941 */ /* 0x000fea0003800000 */
.L_x_400:
[----:B0-----:R-:W-:Y:S01]  /*10670*/  @!P6 IMAD R3, R78, R17, R2 ;  /* 0x000000114e03e224 */ /* 0x001fe200078e0202 */
[----:B------:R-:W-:Y:S04]  /*10680*/  BSSY B1, `(.L_x_402) ;  /* 0x0000006000017945 */ /* 0x000fe80003800000 */
[----:B------:R0:W-:Y:S01]  /*10690*/  @!P6 STG.E.U8 desc[UR36][R8.64+0x68], R3 ;  /* 0x000068030800e986 */ /* 0x0001e2000c101124 */
[----:B------:R-:W-:Y:S05]  /*106a0*/  @P1 BRA `(.L_x_403) ;  /* 0x00000000000c1947 */ /* 0x000fea0003800000 */
[----:B------:R-:W0:Y:S02]  /*106b0*/  LDG.E.U8 R16, desc[UR36][R156.64+0x69] ;  /* 0x000069249c107981 */ /* 0x000e24000c1e1100 */
[----:B0-----:R-:W-:-:S05]  /*106c0*/  PRMT R3, R16, 0x8880, RZ ;  /* 0x0000888010037816 */ /* 0x001fca00000000ff */
[----:B------:R-:W-:-:S07]  /*106d0*/  IMAD R2, R3, R18, RZ ;  /* 0x0000001203027224 */ /* 0x000fce00078e02ff */
.L_x_403:
[----:B------:R-:W-:Y:S05]  /*106e0*/  BSYNC B1 ;  /* 0x0000000000017941 */ /* 0x000fea0003800000 */
.L_x_402:
        /* <DEDUP_REMOVED lines=12> */
.L_x_405:
[----:B------:R-:W-:Y:S05]  /*107b0*/  BSYNC B1 ;  /* 0x0000000000017941 */ /* 0x000fea0003800000 */
.L_x_404:
[----:B0-----:R-:W-:Y:S01]  /*107c0*/  @!P4 IMAD R3, R80, R17, R2 ;  /* 0x000000115003c224 */ /* 0x001fe200078e0202 */
[----:B------:R-:W-:Y:S04]  /*107d0*/  BSSY B1, `(.L_x_406) ;  /* 0x0000006000017945 */ /* 0x000fe80003800000 */
[----:B------:R0:W-:Y:S01]  /*107e0*/  @!P4 STG.E.U8 desc[UR36][R6.64+0x70], R3 ;  /* 0x000070030600c986 */ /* 0x0001e2000c101124 */
[----:B------:R-:W-:Y:S05]  /*107f0*/  @P3 BRA `(.L_x_407) ;  /* 0x00000000000c3947 */ /* 0x000fea0003800000 */
[----:B------:R-:W0:Y:S02]  /*10800*/  LDG.E.U8 R16, desc[UR36][R14.64+0x71] ;  /* 0x000071240e107981 */ /* 0x000e24000c1e1100 */
[----:B0-----:R-:W-:-:S05]  /*10810*/  PRMT R3, R16, 0x8880, RZ ;  /* 0x0000888010037816 */ /* 0x001fca00000000ff */
[----:B------:R-:W-:-:S07]  /*10820*/  IMAD R2, R3, R18, RZ ;  /* 0x0000001203027224 */ /* 0x000fce00078e02ff */
.L_x_407:
[----:B------:R-:W-:Y:S05]  /*10830*/  BSYNC B1 ;  /* 0x0000000000017941 */ /* 0x000fea0003800000 */
.L_x_406:
[----:B------:R-:W-:Y:S01]  /*10840*/  @!P3 IMAD R81, R81, R17, R2 ;  /* 0x000000115151b224 */ /* 0x000fe200078e0202 */
[----:B------:R-:W-:Y:S04]  /*10850*/  BSSY B1, `(.L_x_408) ;  /* 0x0000006000017945 */ /* 0x000fe80003800000 */
[----:B------:R0:W-:Y:S01]  /*10860*/  @!P3 STG.E.U8 desc[UR36][R6.64+0x71], R81 ;  /* 0x000071510600b986 */ /* 0x0001e2000c101124 */
[----:B------:R-:W-:Y:S05]  /*10870*/  @P5 BRA `(.L_x_409) ;  /* 0x00000000000c5947 */ /* 0x000fea0003800000 */
[----:B------:R-:W0:Y:S02]  /*10880*/  LDG.E.U8 R16, desc[UR36][R156.64+0x70] ;  /* 0x000070249c107981 */ /* 0x000e24000c1e1100 */
[----:B0-----:R-:W-:-:S05]  /*10890*/  PRMT R3, R16, 0x8880, RZ ;  /* 0x0000888010037816 */ /* 0x001fca00000000ff */
[----:B------:R-:W-:-:S07]  /*108a0*/  IMAD R2, R3, R18, RZ ;  /* 0x0000001203027224 */ /* 0x000fce00078e02ff */
.L_x_409:
[----:B------:R-:W-:Y:S05]  /*108b0*/  BSYNC B1 ;  /* 0x0000000000017941 */ /* 0x000fea0003800000 */
.L_x_408:
[----:B0-----:R-:W-:Y:S01]  /*108c0*/  @!P5 IMAD R3, R82, R17, R2 ;  /* 0x000000115203d224 */ /* 0x001fe200078e0202 */
[----:B------:R-:W-:Y:S04]  /*108d0*/  BSSY B1, `(.L_x_410) ;  /* 0x0000006000017945 */ /* 0x000fe80003800000 */
[----:B------:R0:W-:Y:S01]  /*108e0*/  @!P5 STG.E.U8 desc[UR36][R8.64+0x70], R3 ;  /* 0x000070030800d986 */ /* 0x0001e2000c101124 */
[----:B------:R-:W-:Y:S05]  /*108f0*/  @P6 BRA `(.L_x_411) ;  /* 0x00000000000c6947 */ /* 0x000fea0003800000 */
[----:B------:R-:W0:Y:S02]  /*10900*/  LDG.E.U8 R16, desc[UR36][R156.64+0x71] ;  /* 0x000071249c107981 */ /* 0x000e24000c1e1100 */
[----:B0-----:R-:W-:-:S05]  /*10910*/  PRMT R3, R16, 0x8880, RZ ;  /* 0x0000888010037816 */ /* 0x001fca00000000ff */
[----:B------:R-:W-:-:S07]  /*10920*/  IMAD R2, R3, R18, RZ ;  /* 0x0000001203027224 */ /* 0x000fce00078e02ff */
.L_x_411:
[----:B------:R-:W-:Y:S05]  /*10930*/  BSYNC B1 ;  /* 0x0000000000017941 */ /* 0x000fea0003800000 */
.L_x_410:
[----:B------:R-:W-:Y:S01]  /*10940*/  @!P6 IMAD R83, R83, R17, R2 ;  /* 0x000000115353e224 */ /* 0x000fe200078e0202 */
[----:B------:R-:W-:Y:S04]  /*10950*/  BSSY B1, `(.L_x_412) ;  /* 0x0000006000017945 */ /* 0x000fe80003800000 */
[----:B------:R0:W-:Y:S01]  /*10960*/  @!P6 STG.E.U8 desc[UR36][R8.64+0x71], R83 ;  /* 0x000071530800e986 */ /* 0x0001e2000c101124 */
[----:B------:R-:W-:Y:S05]  /*10970*/  @P1 BRA `(.L_x_413) ;  /* 0x00000000000c1947 */ /* 0x000fea0003800000 */
[----:B------:R-:W0:Y:S02]  /*10980*/  LDG.E.U8 R16, desc[UR36][R14.64+0x78] ;  /* 0x000078240e107981 */ /* 0x000e24000c1e1100 */
[----:B0-----:R-:W-:-:S05]  /*10990*/  PRMT R3, R16, 0x8880, RZ ;  /* 0x0000888010037816 */ /* 0x001fca00000000ff */
[----:B------:R-:W-:-:S07]  /*109a0*/  IMAD R2, R3, R18, RZ ;  /* 0x0000001203027224 */ /* 0x000fce00078e02ff */
.L_x_413:
[----:B------:R-:W-:Y:S05]  /*109b0*/  BSYNC B1 ;  /* 0x0000000000017941 */ /* 0x000fea0003800000 */
.L_x_412:
        /* <DEDUP_REMOVED lines=12> */
.L_x_415:
[----:B------:R-:W-:Y:S05]  /*10a80*/  BSYNC B1 ;  /* 0x0000000000017941 */ /* 0x000fea0003800000 */
.L_x_414:
[----:B------:R-:W-:Y:S01]  /*10a90*/  @!P4 IMAD R85, R85, R17, R2 ;  /* 0x000000115555c224 */ /* 0x000fe200078e0202 */
[----:B------:R-:W-:Y:S04]  /*10aa0*/  BSSY B1, `(.L_x_416) ;  /* 0x0000006000017945 */ /* 0x000fe80003800000 */
[----:B------:R0:W-:Y:S01]  /*10ab0*/  @!P4 STG.E.U8 desc[UR36][R6.64+0x79], R85 ;  /* 0x000079550600c986 */ /* 0x0001e2000c101124 */
[----:B------:R-:W-:Y:S05]  /*10ac0*/  @P3 BRA `(.L_x_417) ;  /* 0x00000000000c3947 */ /* 0x000fea0003800000 */
[----:B------:R-:W0:Y:S02]  /*10ad0*/  LDG.E.U8 R16, desc[UR36][R156.64+0x78] ;  /* 0x000078249c107981 */ /* 0x000e24000c1e1100 */
[----:B0-----:R-:W-:-:S05]  /*10ae0*/  PRMT R3, R16, 0x8880, RZ ;  /* 0x0000888010037816 */ /* 0x001fca00000000ff */
[----:B------:R-:W-:-:S07]  /*10af0*/  IMAD R2, R3, R18, RZ ;  /* 0x0000001203027224 */ /* 0x000fce00078e02ff */
.L_x_417:
[----:B------:R-:W-:Y:S05]  /*10b00*/  BSYNC B1 ;  /* 0x0000000000017941 */ /* 0x000fea0003800000 */
.L_x_416:
[----:B0-----:R-:W-:Y:S01]  /*10b10*/  @!P3 IMAD R3, R86, R17, R2 ;  /* 0x000000115603b224 */ /* 0x001fe200078e0202 */
[----:B------:R-:W-:Y:S04]  /*10b20*/  BSSY B1, `(.L_x_418) ;  /* 0x0000006000017945 */ /* 0x000fe80003800000 */
[----:B------:R0:W-:Y:S01]  /*10b30*/  @!P3 STG.E.U8 desc[UR36][R8.64+0x78], R3 ;  /* 0x000078030800b986 */ /* 0x0001e2000c101124 */
[----:B------:R-:W-:Y:S05]  /*10b40*/  @P5 BRA `(.L_x_419) ;  /* 0x00000000000c5947 */ /* 0x000fea0003800000 */
[----:B------:R-:W0:Y:S02]  /*10b50*/  LDG.E.U8 R16, desc[UR36][R156.64+0x79] ;  /* 0x000079249c107981 */ /* 0x000e24000c1e1100 */
[----:B0-----:R-:W-:-:S05]  /*10b60*/  PRMT R3, R16, 0x8880, RZ ;  /* 0x0000888010037816 */ /* 0x001fca00000000ff */
[----:B------:R-:W-:-:S07]  /*10b70*/  IMAD R2, R3, R18, RZ ;  /* 0x0000001203027224 */ /* 0x000fce00078e02ff */
.L_x_419:
[----:B------:R-:W-:Y:S05]  /*10b80*/  BSYNC B1 ;  /* 0x0000000000017941 */ /* 0x000fea0003800000 */
.L_x_418:
[----:B------:R-:W-:Y:S01]  /*10b90*/  @!P5 IMAD R87, R87, R17, R2 ;  /* 0x000000115757d224 */ /* 0x000fe200078e0202 */
[----:B------:R-:W-:Y:S04]  /*10ba0*/  BSSY B1, `(.L_x_420) ;  /* 0x0000006000017945 */ /* 0x000fe80003800000 */
[----:B------:R0:W-:Y:S01]  /*10bb0*/  @!P5 STG.E.U8 desc[UR36][R8.64+0x79], R87 ;  /* 0x000079570800d986 */ /* 0x0001e2000c101124 */
[----:B------:R-:W-:Y:S05]  /*10bc0*/  @P6 BRA `(.L_x_421) ;  /* 0x00000000000c6947 */ /* 0x000fea0003800000 */
[----:B------:R-:W0:Y:S02]  /*10bd0*/  LDG.E.U8 R16, desc[UR36][R14.64+0x80] ;  /* 0x000080240e107981 */ /* 0x000e24000c1e1100 */
[----:B0-----:R-:W-:-:S05]  /*10be0*/  PRMT R3, R16, 0x8880, RZ ;  /* 0x0000888010037816 */ /* 0x001fca00000000ff */
[----:B------:R-:W-:-:S07]  /*10bf0*/  IMAD R2, R3, R18, RZ ;  /* 0x0000001203027224 */ /* 0x000fce00078e02ff */
.L_x_421:
[----:B------:R-:W-:Y:S05]  /*10c00*/  BSYNC B1 ;  /* 0x0000000000017941 */ /* 0x000fea0003800000 */
.L_x_420:
[----:B0-----:R-:W-:Y:S01]  /*10c10*/  @!P6 IMAD R3, R88, R17, R2 ;  /* 0x000000115803e224 */ /* 0x001fe200078e0202 */
[----:B------:R-:W-:Y:S04]  /*10c20*/  BSSY B1, `(.L_x_422) ;  /* 0x0000006000017945 */ /* 0x000fe80003800000 */
[----:B------:R0:W-:Y:S01]  /*10c30*/  @!P6 STG.E.U8 desc[UR36][R6.64+0x80], R3 ;  /* 0x000080030600e986 */ /* 0x0001e2000c101124 */
[----:B------:R-:W-:Y:S05]  /*10c40*/  @P1 BRA `(.L_x_423) ;  /* 0x00000000000c1947 */ /* 0x000fea0003800000 */
[----:B------:R-:W0:Y:S02]  /*10c50*/  LDG.E.U8 R16, desc[UR36][R14.64+0x81] ;  /* 0x000081240e107981 */ /* 0x000e24000c1e1100 */
[----:B0-----:R-:W-:-:S05]  /*10c60*/  PRMT R3, R16, 0x8880, RZ ;  /* 0x0000888010037816 */ /* 0x001fca00000000ff */
[----:B------:R-:W-:-:S07]  /*10c70*/  IMAD R2, R3, R18, RZ ;  /* 0x0000001203027224 */ /* 0x000fce00078e02ff */
.L_x_423:
[----:B------:R-:W-:Y:S05]  /*10c80*/  BSYNC B1 ;  /* 0x0000000000017941 */ /* 0x000fea0003800000 */
.L_x_422:
        /* <DEDUP_REMOVED lines=12> */
.L_x_425:
[----:B------:R-:W-:Y:S05]  /*10d50*/  BSYNC B1 ;  /* 0x0000000000017941 */ /* 0x000fea0003800000 */
.L_x_424:
[----:B0-----:R-:W-:Y:S01]  /*10d60*/  @!P4 IMAD R3, R90, R17, R2 ;  /* 0x000000115a03c224 */ /* 0x001fe200078e0202 */
[----:B------:R-:W-:Y:S04]  /*10d70*/  BSSY B1, `(.L_x_426) ;  /* 0x0000006000017945 */ /* 0x000fe80003800000 */
[----:B------:R0:W-:Y:S01]  /*10d80*/  @!P4 STG.E.U8 desc[UR36][R8.64+0x80], R3 ;  /* 0x000080030800c986 */ /* 0x0001e2000c101124 */
[----:B------:R-:W-:Y:S05]  /*10d90*/  @P3 BRA `(.L_x_427) ;  /* 0x00000000000c3947 */ /* 0x000fea0003800000 */
[----:B------:R-:W0:Y:S02]  /*10da0*/  LDG.E.U8 R16, desc[UR36][R156.64+0x81] ;  /* 0x000081249c107981 */ /* 0x000e24000c1e1100 */
[----:B0-----:R-:W-:-:S05]  /*10db0*/  PRMT R3, R16, 0x8880, RZ ;  /* 0x0000888010037816 */ /* 0x001fca00000000ff */
[----:B------:R-:W-:-:S07]  /*10dc0*/  IMAD R2, R3, R18, RZ ;  /* 0x0000001203027224 */ /* 0x000fce00078e02ff */
.L_x_427:
[----:B------:R-:W-:Y:S05]  /*10dd0*/  BSYNC B1 ;  /* 0x0000000000017941 */ /* 0x000fea0003800000 */
.L_x_426:
[----:B------:R-:W-:Y:S01]  /*10de0*/  @!P3 IMAD R91, R91, R17, R2 ;  /* 0x000000115b5bb224 */ /* 0x000fe200078e0202 */
[----:B------:R-:W-:Y:S04]  /*10df0*/  BSSY B1, `(.L_x_428) ;  /* 0x0000006000017945 */ /* 0x000fe80003800000 */
[----:B------:R0:W-:Y:S01]  /*10e00*/  @!P3 STG.E.U8 desc[UR36][R8.64+0x81], R91 ;  /* 0x0000815b0800b986 */ /* 0x0001e2000c101124 */
[----:B------:R-:W-:Y:S05]  /*10e10*/  @P5 BRA `(.L_x_429) ;  /* 0x00000000000c5947 */ /* 0x000fea0003800000 */
[----:B------:R-:W0:Y:S02]  /*10e20*/  LDG.E.U8 R16, desc[UR36][R14.64+0x88] ;  /* 0x000088240e107981 */ /* 0x000e24000c1e1100 */
[----:B0-----:R-:W-:-:S05]  /*10e30*/  PRMT R3, R16, 0x8880, RZ ;  /* 0x0000888010037816 */ /* 0x001fca00000000ff */
[----:B------:R-:W-:-:S07]  /*10e40*/  IMAD R2, R3, R18, RZ ;  /* 0x0000001203027224 */ /* 0x000fce00078e02ff */
.L_x_429:
[----:B------:R-:W-:Y:S05]  /*10e50*/  BSYNC B1 ;  /* 0x0000000000017941 */ /* 0x000fea0003800000 */
.L_x_428:
[----:B0-----:R-:W-:Y:S01]  /*10e60*/  @!P5 IMAD R3, R92, R17, R2 ;  /* 0x000000115c03d224 */ /* 0x001fe200078e0202 */
[----:B------:R-:W-:Y:S04]  /*10e70*/  BSSY B1, `(.L_x_430) ;  /* 0x0000006000017945 */ /* 0x000fe80003800000 */
[----:B------:R0:W-:Y:S01]  /*10e80*/  @!P5 STG.E.U8 desc[UR36][R6.64+0x88], R3 ;  /* 0x000088030600d986 */ /* 0x0001e2000c101124 */
[----:B------:R-:W-:Y:S05]  /*10e90*/  @P6 BRA `(.L_x_431) ;  /* 0x00000000000c6947 */ /* 0x000fea0003800000 */
[----:B------:R-:W0:Y:S02]  /*10ea0*/  LDG.E.U8 R16, desc[UR36][R14.64+0x89] ;  /* 0x000089240e107981 */ /* 0x000e24000c1e1100 */
[----:B0-----:R-:W-:-:S05]  /*10eb0*/  PRMT R3, R16, 0x8880, RZ ;  /* 0x0000888010037816 */ /* 0x001fca00000000ff */
[----:B------:R-:W-:-:S07]  /*10ec0*/  IMAD R2, R3, R18, RZ ;  /* 0x0000001203027224 */ /* 0x000fce00078e02ff */
.L_x_431:
[----:B------:R-:W-:Y:S05]  /*10ed0*/  BSYNC B1 ;  /* 0x0000000000017941 */ /* 0x000fea0003800000 */
.L_x_430:
[----:B------:R-:W-:Y:S01]  /*10ee0*/  @!P6 IMAD R93, R93, R17, R2 ;  /* 0x000000115d5de224 */ /* 0x000fe200078e0202 */
[----:B------:R-:W-:Y:S04]  /*10ef0*/  BSSY B1, `(.L_x_432) ;  /* 0x0000006000017945 */ /* 0x000fe80003800000 */
[----:B------:R0:W-:Y:S01]  /*10f00*/  @!P6 STG.E.U8 desc[UR36][R6.64+0x89], R93 ;  /* 0x0000895d0600e986 */ /* 0x0001e2000c101124 */
[----:B------:R-:W-:Y:S05]  /*10f10*/  @P1 BRA `(.L_x_433) ;  /* 0x00000000000c1947 */ /* 0x000fea0003800000 */
[----:B------:R-:W0:Y:S02]  /*10f20*/  LDG.E.U8 R16, desc[UR36][R156.64+0x88] ;  /* 0x000088249c107981 */ /* 0x000e24000c1e1100 */
[----:B0-----:R-:W-:-:S05]  /*10f30*/  PRMT R3, R16, 0x8880, RZ ;  /* 0x0000888010037816 */ /* 0x001fca00000000ff */
[----:B------:R-:W-:-:S07]  /*10f40*/  IMAD R2, R3, R18, RZ ;  /* 0x0000001203027224 */ /* 0x000fce00078e02ff */
.L_x_433:
[----:B------:R-:W-:Y:S05]  /*10f50*/  BSYNC B1 ;  /* 0x0000000000017941 */ /* 0x000fea0003800000 */
.L_x_432:
        /* <DEDUP_REMOVED lines=12> */
.L_x_435:
[----:B------:R-:W-:Y:S05]  /*11020*/  BSYNC B1 ;  /* 0x0000000000017941 */ /* 0x000fea0003800000 */
.L_x_434:
[----:B------:R-:W-:Y:S01]  /*11030*/  @!P4 IMAD R95, R95, R17, R2 ;  /* 0x000000115f5fc224 */ /* 0x000fe200078e0202 */
[----:B------:R-:W-:Y:S04]  /*11040*/  BSSY B1, `(.L_x_436) ;  /* 0x0000006000017945 */ /* 0x000fe80003800000 */
[----:B------:R0:W-:Y:S01]  /*11050*/  @!P4 STG.E.U8 desc[UR36][R8.64+0x89], R95 ;  /* 0x0000895f0800c986 */ /* 0x0001e2000c101124 */
[----:B------:R-:W-:Y:S05]  /*11060*/  @P3 BRA `(.L_x_437) ;  /* 0x00000000000c3947 */ /* 0x000fea0003800000 */
[----:B------:R-:W0:Y:S02]  /*11070*/  LDG.E.U8 R16, desc[UR36][R14.64+0x90] ;  /* 0x000090240e107981 */ /* 0x000e24000c1e1100 */
[----:B0-----:R-:W-:-:S05]  /*11080*/  PRMT R3, R16, 0x8880, RZ ;  /* 0x0000888010037816 */ /* 0x001fca00000000ff */
[----:B------:R-:W-:-:S07]  /*11090*/  IMAD R2, R3, R18, RZ ;  /* 0x0000001203027224 */ /* 0x000fce00078e02ff */
.L_x_437:
[----:B------:R-:W-:Y:S05]  /*110a0*/  BSYNC B1 ;  /* 0x0000000000017941 */ /* 0x000fea0003800000 */
.L_x_436:
[----:B0-----:R-:W-:Y:S01]  /*110b0*/  @!P3 IMAD R3, R96, R17, R2 ;  /* 0x000000116003b224 */ /* 0x001fe200078e0202 */
[----:B------:R-:W-:Y:S04]  /*110c0*/  BSSY B1, `(.L_x_438) ;  /* 0x0000006000017945 */ /* 0x000fe80003800000 */
[----:B------:R0:W-:Y:S01]  /*110d0*/  @!P3 STG.E.U8 desc[UR36][R6.64+0x90], R3 ;  /* 0x000090030600b986 */ /* 0x0001e2000c101124 */
[----:B------:R-:W-:Y:S05]  /*110e0*/  @P5 BRA `(.L_x_439) ;  /* 0x00000000000c5947 */ /* 0x000fea0003800000 */
[----:B------:R-:W0:Y:S02]  /*110f0*/  LDG.E.U8 R16, desc[UR36][R14.64+0x91] ;  /* 0x000091240e107981 */ /* 0x000e24000c1e1100 */
[----:B0-----:R-:W-:-:S05]  /*11100*/  PRMT R3, R16, 0x8880, RZ ;  /* 0x0000888010037816 */ /* 0x001fca00000000ff */
[----:B------:R-:W-:-:S07]  /*11110*/  IMAD R2, R3, R18, RZ ;  /* 0x0000001203027224 */ /* 0x000fce00078e02ff */
.L_x_439:
[----:B------:R-:W-:Y:S05]  /*11120*/  BSYNC B1 ;  /* 0x0000000000017941 */ /* 0x000fea0003800000 */
.L_x_438:
[----:B------:R-:W-:Y:S01]  /*11130*/  @!P5 IMAD R97, R97, R17, R2 ;  /* 0x000000116161d224 */ /* 0x000fe200078e0202 */
[----:B------:R-:W-:Y:S04]  /*11140*/  BSSY B1, `(.L_x_440) ;  /* 0x0000006000017945 */ /* 0x000fe80003800000 */
[----:B------:R0:W-:Y:S01]  /*11150*/  @!P5 STG.E.U8 desc[UR36][R6.64+0x91], R97 ;  /* 0x000091610600d986 */ /* 0x0001e2000c101124 */
[----:B------:R-:W-:Y:S05]  /*11160*/  @P6 BRA `(.L_x_441) ;  /* 0x00000000000c6947 */ /* 0x000fea0003800000 */
[----:B------:R-:W0:Y:S02]  /*11170*/  LDG.E.U8 R16, desc[UR36][R156.64+0x90] ;  /* 0x000090249c107981 */ /* 0x000e24000c1e1100 */
[----:B0-----:R-:W-:-:S05]  /*11180*/  PRMT R3, R16, 0x8880, RZ ;  /* 0x0000888010037816 */ /* 0x001fca00000000ff */
[----:B------:R-:W-:-:S07]  /*11190*/  IMAD R2, R3, R18, RZ ;  /* 0x0000001203027224 */ /* 0x000fce00078e02ff */
.L_x_441:
[----:B------:R-:W-:Y:S05]  /*111a0*/  BSYNC B1 ;  /* 0x0000000000017941 */ /* 0x000fea0003800000 */
.L_x_440:
[----:B0-----:R-:W-:Y:S01]  /*111b0*/  @!P6 IMAD R3, R98, R17, R2 ;  /* 0x000000116203e224 */ /* 0x001fe200078e0202 */
[----:B------:R-:W-:Y:S04]  /*111c0*/  BSSY B1, `(.L_x_442) ;  /* 0x0000006000017945 */ /* 0x000fe80003800000 */
[----:B------:R0:W-:Y:S01]  /*111d0*/  @!P6 STG.E.U8 desc[UR36][R8.64+0x90], R3 ;  /* 0x000090030800e986 */ /* 0x0001e2000c101124 */
[----:B------:R-:W-:Y:S05]  /*111e0*/  @P1 BRA `(.L_x_443) ;  /* 0x00000000000c1947 */ /* 0x000fea0003800000 */
[----:B------:R-:W0:Y:S02]  /*111f0*/  LDG.E.U8 R16, desc[UR36][R156.64+0x91] ;  /* 0x000091249c107981 */ /* 0x000e24000c1e1100 */
[----:B0-----:R-:W-:-:S05]  /*11200*/  PRMT R3, R16, 0x8880, RZ ;  /* 0x0000888010037816 */ /* 0x001fca00000000ff */
[----:B------:R-:W-:-:S07]  /*11210*/  IMAD R2, R3, R18, RZ ;  /* 0x0000001203027224 */ /* 0x000fce00078e02ff */
.L_x_443:
[----:B------:R-:W-:Y:S05]  /*11220*/  BSYNC B1 ;  /* 0x0000000000017941 */ /* 0x000fea0003800000 */
.L_x_442:
        /* <DEDUP_REMOVED lines=12> */
.L_x_445:
[----:B------:R-:W-:Y:S05]  /*112f0*/  BSYNC B1 ;  /* 0x0000000000017941 */ /* 0x000fea0003800000 */
.L_x_444:
[----:B0-----:R-:W-:Y:S01]  /*11300*/  @!P4 IMAD R3, R100, R17, R2 ;  /* 0x000000116403c224 */ /* 0x001fe200078e0202 */
[----:B------:R-:W-:Y:S04]  /*11310*/  BSSY B1, `(.L_x_446) ;  /* 0x0000006000017945 */ /* 0x000fe80003800000 */
[----:B------:R0:W-:Y:S01]  /*11320*/  @!P4 STG.E.U8 desc[UR36][R6.64+0x98], R3 ;  /* 0x000098030600c986 */ /* 0x0001e2000c101124 */
[----:B------:R-:W-:Y:S05]  /*11330*/  @P3 BRA `(.L_x_447) ;  /* 0x00000000000c3947 */ /* 0x000fea0003800000 */
[----:B------:R-:W0:Y:S02]  /*11340*/  LDG.E.U8 R16, desc[UR36][R14.64+0x99] ;  /* 0x000099240e107981 */ /* 0x000e24000c1e1100 */
[----:B0-----:R-:W-:-:S05]  /*11350*/  PRMT R3, R16, 0x8880, RZ ;  /* 0x0000888010037816 */ /* 0x001fca00000000ff */
[----:B------:R-:W-:-:S07]  /*11360*/  IMAD R2, R3, R18, RZ ;  /* 0x0000001203027224 */ /* 0x000fce00078e02ff */
.L_x_447:
[----:B------:R-:W-:Y:S05]  /*11370*/  BSYNC B1 ;  /* 0x0000000000017941 */ /* 0x000fea0003800000 */
.L_x_446:
[----:B------:R-:W-:Y:S01]  /*11380*/  @!P3 IMAD R101, R101, R17, R2 ;  /* 0x000000116565b224 */ /* 0x000fe200078e0202 */
[----:B------:R-:W-:Y:S04]  /*11390*/  BSSY B1, `(.L_x_448) ;  /* 0x0000006000017945 */ /* 0x000fe80003800000 */
[----:B------:R0:W-:Y:S01]  /*113a0*/  @!P3 STG.E.U8 desc[UR36][R6.64+0x99], R101 ;  /* 0x000099650600b986 */ /* 0x0001e2000c101124 */
[----:B------:R-:W-:Y:S05]  /*113b0*/  @P5 BRA `(.L_x_449) ;  /* 0x00000000000c5947 */ /* 0x000fea0003800000 */
[----:B------:R-:W0:Y:S02]  /*113c0*/  LDG.E.U8 R16, desc[UR36][R156.64+0x98] ;  /* 0x000098249c107981 */ /* 0x000e24000c1e1100 */
[----:B0-----:R-:W-:-:S05]  /*113d0*/  PRMT R3, R16, 0x8880, RZ ;  /* 0x0000888010037816 */ /* 0x001fca00000000ff */
[----:B------:R-:W-:-:S07]  /*113e0*/  IMAD R2, R3, R18, RZ ;  /* 0x0000001203027224 */ /* 0x000fce00078e02ff */
.L_x_449:
[----:B------:R-:W-:Y:S05]  /*113f0*/  BSYNC B1 ;  /* 0x0000000000017941 */ /* 0x000fea0003800000 */
.L_x_448:
[----:B0-----:R-:W-:Y:S01]  /*11400*/  @!P5 IMAD R3, R102, R17, R2 ;  /* 0x000000116603d224 */ /* 0x001fe200078e0202 */
[----:B------:R-:W-:Y:S04]  /*11410*/  BSSY B1, `(.L_x_450) ;  /* 0x0000006000017945 */ /* 0x000fe80003800000 */
[----:B------:R0:W-:Y:S01]  /*11420*/  @!P5 STG.E.U8 desc[UR36][R8.64+0x98], R3 ;  /* 0x000098030800d986 */ /* 0x0001e2000c101124 */
[----:B------:R-:W-:Y:S05]  /*11430*/  @P6 BRA `(.L_x_451) ;  /* 0x00000000000c6947 */ /* 0x000fea0003800000 */
[----:B------:R-:W0:Y:S02]  /*11440*/  LDG.E.U8 R16, desc[UR36][R156.64+0x99] ;  /* 0x000099249c107981 */ /* 0x000e24000c1e1100 */
[----:B0-----:R-:W-:-:S05]  /*11450*/  PRMT R3, R16, 0x8880, RZ ;  /* 0x0000888010037816 */ /* 0x001fca00000000ff */
[----:B------:R-:W-:-:S07]  /*11460*/  IMAD R2, R3, R18, RZ ;  /* 0x0000001203027224 */ /* 0x000fce00078e02ff */
.L_x_451:
[----:B------:R-:W-:Y:S05]  /*11470*/  BSYNC B1 ;  /* 0x0000000000017941 */ /* 0x000fea0003800000 */
.L_x_450:
[----:B------:R-:W-:Y:S01]  /*11480*/  @!P6 IMAD R103, R103, R17, R2 ;  /* 0x000000116767e224 */ /* 0x000fe200078e0202 */
[----:B------:R-:W-:Y:S04]  /*11490*/  BSSY B1, `(.L_x_452) ;  /* 0x0000006000017945 */ /* 0x000fe80003800000 */
[----:B------:R0:W-:Y:S01]  /*114a0*/  @!P6 STG.E.U8 desc[UR36][R8.64+0x99], R103 ;  /* 0x000099670800e986 */ /* 0x0001e2000c101124 */
[----:B------:R-:W-:Y:S05]  /*114b0*/  @P1 BRA `(.L_x_453) ;  /* 0x00000000000c1947 */ /* 0x000fea0003800000 */
[----:B------:R-:W0:Y:S02]  /*114c0*/  LDG.E.U8 R16, desc[UR36][R14.64+0xa0] ;  /* 0x0000a0240e107981 */ /* 0x000e24000c1e1100 */
[----:B0-----:R-:W-:-:S05]  /*114d0*/  PRMT R3, R16, 0x8880, RZ ;  /* 0x0000888010037816 */ /* 0x001fca00000000ff */
[----:B------:R-:W-:-:S07]  /*114e0*/  IMAD R2, R3, R18, RZ ;  /* 0x0000001203027224 */ /* 0x000fce00078e02ff */
.L_x_453:
[----:B------:R-:W-:Y:S05]  /*114f0*/  BSYNC B1 ;  /* 0x0000000000017941 */ /* 0x000fea0003800000 */
.L_x_452:
        /* <DEDUP_REMOVED lines=12> */
.L_x_455:
[----:B------:R-:W-:Y:S05]  /*115c0*/  BSYNC B1 ;  /* 0x0000000000017941 */ /* 0x000fea0003800000 */
.L_x_454:
[----:B------:R-:W-:Y:S01]  /*115d0*/  @!P4 IMAD R105, R105, R17, R2 ;  /* 0x000000116969c224 */ /* 0x000fe200078e0202 */
[----:B------:R-:W-:Y:S04]  /*115e0*/  BSSY B1, `(.L_x_456) ;  /* 0x0000006000017945 */ /* 0x000fe80003800000 */
[----:B------:R0:W-:Y:S01]  /*115f0*/  @!P4 STG.E.U8 desc[UR36][R6.64+0xa1], R105 ;  /* 0x0000a1690600c986 */ /* 0x0001e2000c101124 */
[----:B------:R-:W-:Y:S05]  /*11600*/  @P3 BRA `(.L_x_457) ;  /* 0x00000000000c3947 */ /* 0x000fea0003800000 */
[----:B------:R-:W0:Y:S02]  /*11610*/  LDG.E.U8 R16, desc[UR36][R156.64+0xa0] ;  /* 0x0000a0249c107981 */ /* 0x000e24000c1e1100 */
[----:B0-----:R-:W-:-:S05]  /*11620*/  PRMT R3, R16, 0x8880, RZ ;  /* 0x0000888010037816 */ /* 0x001fca00000000ff */
[----:B------:R-:W-:-:S07]  /*11630*/  IMAD R2, R3, R18, RZ ;  /* 0x0000001203027224 */ /* 0x000fce00078e02ff */
.L_x_457:
[----:B------:R-:W-:Y:S05]  /*11640*/  BSYNC B1 ;  /* 0x0000000000017941 */ /* 0x000fea0003800000 */
.L_x_456:
[----:B0-----:R-:W-:Y:S01]  /*11650*/  @!P3 IMAD R3, R106, R17, R2 ;  /* 0x000000116a03b224 */ /* 0x001fe200078e0202 */
[----:B------:R-:W-:Y:S04]  /*11660*/  BSSY B1, `(.L_x_458) ;  /* 0x0000006000017945 */ /* 0x000fe80003800000 */
[----:B------:R0:W-:Y:S01]  /*11670*/  @!P3 STG.E.U8 desc[UR36][R8.64+0xa0], R3 ;  /* 0x0000a0030800b986 */ /* 0x0001e2000c101124 */
[----:B------:R-:W-:Y:S05]  /*11680*/  @P5 BRA `(.L_x_459) ;  /* 0x00000000000c5947 */ /* 0x000fea0003800000 */
[----:B------:R-:W0:Y:S02]  /*11690*/  LDG.E.U8 R16, desc[UR36][R156.64+0xa1] ;  /* 0x0000a1249c107981 */ /* 0x000e24000c1e1100 */
[----:B0-----:R-:W-:-:S05]  /*116a0*/  PRMT R3, R16, 0x8880, RZ ;  /* 0x0000888010037816 */ /* 0x001fca00000000ff */
[----:B------:R-:W-:-:S07]  /*116b0*/  IMAD R2, R3, R18, RZ ;  /* 0x0000001203027224 */ /* 0x000fce00078e02ff */
.L_x_459:
[----:B------:R-:W-:Y:S05]  /*116c0*/  BSYNC B1 ;  /* 0x0000000000017941 */ /* 0x000fea0003800000 */
.L_x_458:
[----:B------:R-:W-:Y:S01]  /*116d0*/  @!P5 IMAD R107, R107, R17, R2 ;  /* 0x000000116b6bd224 */ /* 0x000fe200078e0202 */
[----:B------:R-:W-:Y:S04]  /*116e0*/  BSSY B1, `(.L_x_460) ;  /* 0x0000006000017945 */ /* 0x000fe80003800000 */
[----:B------:R0:W-:Y:S01]  /*116f0*/  @!P5 STG.E.U8 desc[UR36][R8.64+0xa1], R107 ;  /* 0x0000a16b0800d986 */ /* 0x0001e2000c101124 */
[----:B------:R-:W-:Y:S05]  /*11700*/  @P6 BRA `(.L_x_461) ;  /* 0x00000000000c6947 */ /* 0x000fea0003800000 */
[----:B------:R-:W0:Y:S02]  /*11710*/  LDG.E.U8 R16, desc[UR36][R14.64+0xa8] ;  /* 0x0000a8240e107981 */ /* 0x000e24000c1e1100 */
[----:B0-----:R-:W-:-:S05]  /*11720*/  PRMT R3, R16, 0x8880, RZ ;  /* 0x0000888010037816 */ /* 0x001fca00000000ff */
[----:B------:R-:W-:-:S07]  /*11730*/  IMAD R2, R3, R18, RZ ;  /* 0x0000001203027224 */ /* 0x000fce00078e02ff */
.L_x_461:
[----:B------:R-:W-:Y:S05]  /*11740*/  BSYNC B1 ;  /* 0x0000000000017941 */ /* 0x000fea0003800000 */
.L_x_460:
[----:B0-----:R-:W-:Y:S01]  /*11750*/  @!P6 IMAD R3, R108, R17, R2 ;  /* 0x000000116c03e224 */ /* 0x001fe200078e0202 */
[----:B------:R-:W-:Y:S04]  /*11760*/  BSSY B1, `(.L_x_462) ;  /* 0x0000006000017945 */ /* 0x000fe80003800000 */
[----:B------:R0:W-:Y:S01]  /*11770*/  @!P6 STG.E.U8 desc[UR36][R6.64+0xa8], R3 ;  /* 0x0000a8030600e986 */ /* 0x0001e2000c101124 */
[----:B------:R-:W-:Y:S05]  /*11780*/  @P1 BRA `(.L_x_463) ;  /* 0x00000000000c1947 */ /* 0x000fea0003800000 */
[----:B------:R-:W0:Y:S02]  /*11790*/  LDG.E.U8 R16, desc[UR36][R14.64+0xa9] ;  /* 0x0000a9240e107981 */ /* 0x000e24000c1e1100 */
[----:B0-----:R-:W-:-:S05]  /*117a0*/  PRMT R3, R16, 0x8880, RZ ;  /* 0x0000888010037816 */ /* 0x001fca00000000ff */
[----:B------:R-:W-:-:S07]  /*117b0*/  IMAD R2, R3, R18, RZ ;  /* 0x0000001203027224 */ /* 0x000fce00078e02ff */
.L_x_463:
[----:B------:R-:W-:Y:S05]  /*117c0*/  BSYNC B1 ;  /* 0x0000000000017941 */ /* 0x000fea0003800000 */
.L_x_462:
        /* <DEDUP_REMOVED lines=12> */
.L_x_465:
[----:B------:R-:W-:Y:S05]  /*11890*/  BSYNC B1 ;  /* 0x0000000000017941 */ /* 0x000fea0003800000 */
.L_x_464:
[----:B0-----:R-:W-:Y:S01]  /*118a0*/  @!P4 IMAD R3, R110, R17, R2 ;  /* 0x000000116e03c224 */ /* 0x001fe200078e0202 */
[----:B------:R-:W-:Y:S04]  /*118b0*/  BSSY B1, `(.L_x_466) ;  /* 0x0000006000017945 */ /* 0x000fe80003800000 */
[----:B------:R0:W-:Y:S01]  /*118c0*/  @!P4 STG.E.U8 desc[UR36][R8.64+0xa8], R3 ;  /* 0x0000a8030800c986 */ /* 0x0001e2000c101124 */
[----:B------:R-:W-:Y:S05]  /*118d0*/  @P3 BRA `(.L_x_467) ;  /* 0x00000000000c3947 */ /* 0x000fea0003800000 */
[----:B------:R-:W0:Y:S02]  /*118e0*/  LDG.E.U8 R16, desc[UR36][R156.64+0xa9] ;  /* 0x0000a9249c107981 */ /* 0x000e24000c1e1100 */
[----:B0-----:R-:W-:-:S05]  /*118f0*/  PRMT R3, R16, 0x8880, RZ ;  /* 0x0000888010037816 */ /* 0x001fca00000000ff */
[----:B------:R-:W-:-:S07]  /*11900*/  IMAD R2, R3, R18, RZ ;  /* 0x0000001203027224 */ /* 0x000fce00078e02ff */
.L_x_467:
[----:B------:R-:W-:Y:S05]  /*11910*/  BSYNC B1 ;  /* 0x0000000000017941 */ /* 0x000fea0003800000 */
.L_x_466:
[----:B------:R-:W-:Y:S01]  /*11920*/  @!P3 IMAD R111, R111, R17, R2 ;  /* 0x000000116f6fb224 */ /* 0x000fe200078e0202 */
[----:B------:R-:W-:Y:S04]  /*11930*/  BSSY B1, `(.L_x_468) ;  /* 0x0000006000017945 */ /* 0x000fe80003800000 */
[----:B------:R0:W-:Y:S01]  /*11940*/  @!P3 STG.E.U8 desc[UR36][R8.64+0xa9], R111 ;  /* 0x0000a96f0800b986 */ /* 0x0001e2000c101124 */
[----:B------:R-:W-:Y:S05]  /*11950*/  @P5 BRA `(.L_x_469) ;  /* 0x00000000000c5947 */ /* 0x000fea0003800000 */
[----:B------:R-:W0:Y:S02]  /*11960*/  LDG.E.U8 R16, desc[UR36][R14.64+0xb0] ;  /* 0x0000b0240e107981 */ /* 0x000e24000c1e1100 */
[----:B0-----:R-:W-:-:S05]  /*11970*/  PRMT R3, R16, 0x8880, RZ ;  /* 0x0000888010037816 */ /* 0x001fca00000000ff */
[----:B------:R-:W-:-:S07]  /*11980*/  IMAD R2, R3, R18, RZ ;  /* 0x0000001203027224 */ /* 0x000fce00078e02ff */
.L_x_469:
[----:B------:R-:W-:Y:S05]  /*11990*/  BSYNC B1 ;  /* 0x0000000000017941 */ /* 0x000fea0003800000 */
.L_x_468:
[----:B0-----:R-:W-:Y:S01]  /*119a0*/  @!P5 IMAD R3, R112, R17, R2 ;  /* 0x000000117003d224 */ /* 0x001fe200078e0202 */
[----:B------:R-:W-:Y:S04]  /*119b0*/  BSSY B1, `(.L_x_470) ;  /* 0x0000006000017945 */ /* 0x000fe80003800000 */
[----:B------:R0:W-:Y:S01]  /*119c0*/  @!P5 STG.E.U8 desc[UR36][R6.64+0xb0], R3 ;  /* 0x0000b0030600d986 */ /* 0x0001e2000c101124 */
[----:B------:R-:W-:Y:S05]  /*119d0*/  @P6 BRA `(.L_x_471) ;  /* 0x00000000000c6947 */ /* 0x000fea0003800000 */
[----:B------:R-:W0:Y:S02]  /*119e0*/  LDG.E.U8 R16, desc[UR36][R14.64+0xb1] ;  /* 0x0000b1240e107981 */ /* 0x000e24000c1e1100 */
[----:B0-----:R-:W-:-:S05]  /*119f0*/  PRMT R3, R16, 0x8880, RZ ;  /* 0x0000888010037816 */ /* 0x001fca00000000ff */
[----:B------:R-:W-:-:S07]  /*11a00*/  IMAD R2, R3, R18, RZ ;  /* 0x0000001203027224 */ /* 0x000fce00078e02ff */
.L_x_471:
[----:B------:R-:W-:Y:S05]  /*11a10*/  BSYNC B1 ;  /* 0x0000000000017941 */ /* 0x000fea0003800000 */
.L_x_470:
[----:B------:R-:W-:Y:S01]  /*11a20*/  @!P6 IMAD R113, R113, R17, R2 ;  /* 0x000000117171e224 */ /* 0x000fe200078e0202 */
[----:B------:R-:W-:Y:S04]  /*11a30*/  BSSY B1, `(.L_x_472) ;  /* 0x0000006000017945 */ /* 0x000fe80003800000 */
[----:B------:R0:W-:Y:S01]  /*11a40*/  @!P6 STG.E.U8 desc[UR36][R6.64+0xb1], R113 ;  /* 0x0000b1710600e986 */ /* 0x0001e2000c101124 */
[----:B------:R-:W-:Y:S05]  /*11a50*/  @P1 BRA `(.L_x_473) ;  /* 0x00000000000c1947 */ /* 0x000fea0003800000 */
[----:B------:R-:W0:Y:S02]  /*11a60*/  LDG.E.U8 R16, desc[UR36][R156.64+0xb0] ;  /* 0x0000b0249c107981 */ /* 0x000e24000c1e1100 */
[----:B0-----:R-:W-:-:S05]  /*11a70*/  PRMT R3, R16, 0x8880, RZ ;  /* 0x0000888010037816 */ /* 0x001fca00000000ff */
[----:B------:R-:W-:-:S07]  /*11a80*/  IMAD R2, R3, R18, RZ ;  /* 0x0000001203027224 */ /* 0x000fce00078e02ff */
.L_x_473:
[----:B------:R-:W-:Y:S05]  /*11a90*/  BSYNC B1 ;  /* 0x0000000000017941 */ /* 0x000fea0003800000 */
.L_x_472:
        /* <DEDUP_REMOVED lines=12> */
.L_x_475:
[----:B------:R-:W-:Y:S05]  /*11b60*/  BSYNC B1 ;  /* 0x0000000000017941 */ /* 0x000fea0003800000 */
.L_x_474:
[----:B------:R-:W-:Y:S01]  /*11b70*/  @!P4 IMAD R115, R115, R17, R2 ;  /* 0x000000117373c224 */ /* 0x000fe200078e0202 */
[----:B------:R-:W-:Y:S04]  /*11b80*/  BSSY B1, `(.L_x_476) ;  /* 0x0000006000017945 */ /* 0x000fe80003800000 */
[----:B------:R0:W-:Y:S01]  /*11b90*/  @!P4 STG.E.U8 desc[UR36][R8.64+0xb1], R115 ;  /* 0x0000b1730800c986 */ /* 0x0001e2000c101124 */
[----:B------:R-:W-:Y:S05]  /*11ba0*/  @P3 BRA `(.L_x_477) ;  /* 0x00000000000c3947 */ /* 0x000fea0003800000 */
[----:B------:R-:W0:Y:S02]  /*11bb0*/  LDG.E.U8 R16, desc[UR36][R14.64+0xb8] ;  /* 0x0000b8240e107981 */ /* 0x000e24000c1e1100 */
[----:B0-----:R-:W-:-:S05]  /*11bc0*/  PRMT R3, R16, 0x8880, RZ ;  /* 0x0000888010037816 */ /* 0x001fca00000000ff */
[----:B------:R-:W-:-:S07]  /*11bd0*/  IMAD R2, R3, R18, RZ ;  /* 0x0000001203027224 */ /* 0x000fce00078e02ff */
.L_x_477:
[----:B------:R-:W-:Y:S05]  /*11be0*/  BSYNC B1 ;  /* 0x0000000000017941 */ /* 0x000fea0003800000 */
.L_x_476:
[----:B0-----:R-:W-:Y:S01]  /*11bf0*/  @!P3 IMAD R3, R116, R17, R2 ;  /* 0x000000117403b224 */ /* 0x001fe200078e0202 */
[----:B------:R-:W-:Y:S04]  /*11c00*/  BSSY B1, `(.L_x_478) ;  /* 0x0000006000017945 */ /* 0x000fe80003800000 */
[----:B------:R0:W-:Y:S01]  /*11c10*/  @!P3 STG.E.U8 desc[UR36][R6.64+0xb8], R3 ;  /* 0x0000b8030600b986 */ /* 0x0001e2000c101124 */
[----:B------:R-:W-:Y:S05]  /*11c20*/  @P5 BRA `(.L_x_479) ;  /* 0x00000000000c5947 */ /* 0x000fea0003800000 */
[----:B------:R-:W0:Y:S02]  /*11c30*/  LDG.E.U8 R16, desc[UR36][R14.64+0xb9] ;  /* 0x0000b9240e107981 */ /* 0x000e24000c1e1100 */
[----:B0-----:R-:W-:-:S05]  /*11c40*/  PRMT R3, R16, 0x8880, RZ ;  /* 0x0000888010037816 */ /* 0x001fca00000000ff */
[----:B------:R-:W-:-:S07]  /*11c50*/  IMAD R2, R3, R18, RZ ;  /* 0x0000001203027224 */ /* 0x000fce00078e02ff */
.L_x_479:
[----:B------:R-:W-:Y:S05]  /*11c60*/  BSYNC B1 ;  /* 0x0000000000017941 */ /* 0x000fea0003800000 */
.L_x_478:
[----:B------:R-:W-:Y:S01]  /*11c70*/  @!P5 IMAD R117, R117, R17, R2 ;  /* 0x000000117575d224 */ /* 0x000fe200078e0202 */
[----:B------:R-:W-:Y:S04]  /*11c80*/  BSSY B1, `(.L_x_480) ;  /* 0x0000006000017945 */ /* 0x000fe80003800000 */
[----:B------:R0:W-:Y:S01]  /*11c90*/  @!P5 STG.E.U8 desc[UR36][R6.64+0xb9], R117 ;  /* 0x0000b9750600d986 */ /* 0x0001e2000c101124 */
[----:B------:R-:W-:Y:S05]  /*11ca0*/  @P6 BRA `(.L_x_481) ;  /* 0x00000000000c6947 */ /* 0x000fea0003800000 */
[----:B------:R-:W0:Y:S02]  /*11cb0*/  LDG.E.U8 R16, desc[UR36][R156.64+0xb8] ;  /* 0x0000b8249c107981 */ /* 0x000e24000c1e1100 */
[----:B0-----:R-:W-:-:S05]  /*11cc0*/  PRMT R3, R16, 0x8880, RZ ;  /* 0x0000888010037816 */ /* 0x001fca00000000ff */
[----:B------:R-:W-:-:S07]  /*11cd0*/  IMAD R2, R3, R18, RZ ;  /* 0x0000001203027224 */ /* 0x000fce00078e02ff */
.L_x_481:
[----:B------:R-:W-:Y:S05]  /*11ce0*/  BSYNC B1 ;  /* 0x0000000000017941 */ /* 0x000fea0003800000 */
.L_x_480:
[----:B0-----:R-:W-:Y:S01]  /*11cf0*/  @!P6 IMAD R3, R118, R17, R2 ;  /* 0x000000117603e224 */ /* 0x001fe200078e0202 */
[----:B------:R-:W-:Y:S04]  /*11d00*/  BSSY B1, `(.L_x_482) ;  /* 0x0000006000017945 */ /* 0x000fe80003800000 */
[----:B------:R0:W-:Y:S01]  /*11d10*/  @!P6 STG.E.U8 desc[UR36][R8.64+0xb8], R3 ;  /* 0x0000b8030800e986 */ /* 0x0001e2000c101124 */
[----:B------:R-:W-:Y:S05]  /*11d20*/  @P1 BRA `(.L_x_483) ;  /* 0x00000000000c1947 */ /* 0x000fea0003800000 */
[----:B------:R-:W0:Y:S02]  /*11d30*/  LDG.E.U8 R16, desc[UR36][R156.64+0xb9] ;  /* 0x0000b9249c107981 */ /* 0x000e24000c1e1100 */
[----:B0-----:R-:W-:-:S05]  /*11d40*/  PRMT R3, R16, 0x8880, RZ ;  /* 0x0000888010037816 */ /* 0x001fca00000000ff */
[----:B------:R-:W-:-:S07]  /*11d50*/  IMAD R2, R3, R18, RZ ;  /* 0x0000001203027224 */ /* 0x000fce00078e02ff */
.L_x_483:
[----:B------:R-:W-:Y:S05]  /*11d60*/  BSYNC B1 ;  /* 0x0000000000017941 */ /* 0x000fea0003800000 */
.L_x_482:
        /* <DEDUP_REMOVED lines=12> */
.L_x_485:
[----:B------:R-:W-:Y:S05]  /*11e30*/  BSYNC B1 ;  /* 0x0000000000017941 */ /* 0x000fea0003800000 */
.L_x_484:
[----:B0-----:R-:W-:Y:S01]  /*11e40*/  @!P4 IMAD R3, R120, R17, R2 ;  /* 0x000000117803c224 */ /* 0x001fe200078e0202 */
[----:B------:R-:W-:Y:S04]  /*11e50*/  BSSY B1, `(.L_x_486) ;  /* 0x0000006000017945 */ /* 0x000fe80003800000 */
[----:B------:R0:W-:Y:S01]  /*11e60*/  @!P4 STG.E.U8 desc[UR36][R6.64+0xc0], R3 ;  /* 0x0000c0030600c986 */ /* 0x0001e2000c101124 */
[----:B------:R-:W-:Y:S05]  /*11e70*/  @P3 BRA `(.L_x_487) ;  /* 0x00000000000c3947 */ /* 0x000fea0003800000 */
[----:B------:R-:W0:Y:S02]  /*11e80*/  LDG.E.U8 R16, desc[UR36][R14.64+0xc1] ;  /* 0x0000c1240e107981 */ /* 0x000e24000c1e1100 */
[----:B0-----:R-:W-:-:S05]  /*11e90*/  PRMT R3, R16, 0x8880, RZ ;  /* 0x0000888010037816 */ /* 0x001fca00000000ff */
[----:B------:R-:W-:-:S07]  /*11ea0*/  IMAD R2, R3, R18, RZ ;  /* 0x0000001203027224 */ /* 0x000fce00078e02ff */
.L_x_487:
[----:B------:R-:W-:Y:S05]  /*11eb0*/  BSYNC B1 ;  /* 0x0000000000017941 */ /* 0x000fea0003800000 */
.L_x_486:
[----:B------:R-:W-:Y:S01]  /*11ec0*/  @!P3 IMAD R121, R121, R17, R2 ;  /* 0x000000117979b224 */ /* 0x000fe200078e0202 */
[----:B------:R-:W-:Y:S04]  /*11ed0*/  BSSY B1, `(.L_x_488) ;  /* 0x0000006000017945 */ /* 0x000fe80003800000 */
[----:B------:R0:W-:Y:S01]  /*11ee0*/  @!P3 STG.E.U8 desc[UR36][R6.64+0xc1], R121 ;  /* 0x0000c1790600b986 */ /* 0x0001e2000c101124 */
[----:B------:R-:W-:Y:S05]  /*11ef0*/  @P5 BRA `(.L_x_489) ;  /* 0x00000000000c5947 */ /* 0x000fea0003800000 */
[----:B------:R-:W0:Y:S02]  /*11f00*/  LDG.E.U8 R16, desc[UR36][R156.64+0xc0] ;  /* 0x0000c0249c107981 */ /* 0x000e24000c1e1100 */
[----:B0-----:R-:W-:-:S05]  /*11f10*/  PRMT R3, R16, 0x8880, RZ ;  /* 0x0000888010037816 */ /* 0x001fca00000000ff */
[----:B------:R-:W-:-:S07]  /*11f20*/  IMAD R2, R3, R18, RZ ;  /* 0x0000001203027224 */ /* 0x000fce00078e02ff */
.L_x_489:
[----:B------:R-:W-:Y:S05]  /*11f30*/  BSYNC B1 ;  /* 0x0000000000017941 */ /* 0x000fea0003800000 */
.L_x_488:
[----:B0-----:R-:W-:Y:S01]  /*11f40*/  @!P5 IMAD R3, R122, R17, R2 ;  /* 0x000000117a03d224 */ /* 0x001fe200078e0202 */
[----:B------:R-:W-:Y:S04]  /*11f50*/  BSSY B1, `(.L_x_490) ;  /* 0x0000006000017945 */ /* 0x000fe80003800000 */
[----:B------:R0:W-:Y:S01]  /*11f60*/  @!P5 STG.E.U8 desc[UR36][R8.64+0xc0], R3 ;  /* 0x0000c0030800d986 */ /* 0x0001e2000c101124 */
[----:B------:R-:W-:Y:S05]  /*11f70*/  @P6 BRA `(.L_x_491) ;  /* 0x00000000000c6947 */ /* 0x000fea0003800000 */
[----:B------:R-:W0:Y:S02]  /*11f80*/  LDG.E.U8 R16, desc[UR36][R156.64+0xc1] ;  /* 0x0000c1249c107981 */ /* 0x000e24000c1e1100 */
[----:B0-----:R-:W-:-:S05]  /*11f90*/  PRMT R3, R16, 0x8880, RZ ;  /* 0x0000888010037816 */ /* 0x001fca00000000ff */
[----:B------:R-:W-:-:S07]  /*11fa0*/  IMAD R2, R3, R18, RZ ;  /* 0x0000001203027224 */ /* 0x000fce00078e02ff */
.L_x_491:
[----:B------:R-:W-:Y:S05]  /*11fb0*/  BSYNC B1 ;  /* 0x0000000000017941 */ /* 0x000fea0003800000 */
.L_x_490:
[----:B------:R-:W-:Y:S01]  /*11fc0*/  @!P6 IMAD R123, R123, R17, R2 ;  /* 0x000000117b7be224 */ /* 0x000fe200078e0202 */
[----:B------:R-:W-:Y:S04]  /*11fd0*/  BSSY B1, `(.L_x_492) ;  /* 0x0000006000017945 */ /* 0x000fe80003800000 */
[----:B------:R0:W-:Y:S01]  /*11fe0*/  @!P6 STG.E.U8 desc[UR36][R8.64+0xc1], R123 ;  /* 0x0000c17b0800e986 */ /* 0x0001e2000c101124 */
[----:B------:R-:W-:Y:S05]  /*11ff0*/  @P1 BRA `(.L_x_493) ;  /* 0x00000000000c1947 */ /* 0x000fea0003800000 */
[----:B------:R-:W0:Y:S02]  /*12000*/  LDG.E.U8 R16, desc[UR36][R14.64+0xc8] ;  /* 0x0000c8240e107981 */ /* 0x000e24000c1e1100 */
[----:B0-----:R-:W-:-:S05]  /*12010*/  PRMT R3, R16, 0x8880, RZ ;  /* 0x0000888010037816 */ /* 0x001fca00000000ff */
[----:B------:R-:W-:-:S07]  /*12020*/  IMAD R2, R3, R18, RZ ;  /* 0x0000001203027224 */ /* 0x000fce00078e02ff */
.L_x_493:
[----:B------:R-:W-:Y:S05]  /*12030*/  BSYNC B1 ;  /* 0x0000000000017941 */ /* 0x000fea0003800000 */
.L_x_492:
        /* <DEDUP_REMOVED lines=12> */
.L_x_495:
[----:B------:R-:W-:Y:S05]  /*12100*/  BSYNC B1 ;  /* 0x0000000000017941 */ /* 0x000fea0003800000 */
.L_x_494:
[----:B------:R-:W-:Y:S01]  /*12110*/  @!P4 IMAD R125, R125, R17, R2 ;  /* 0x000000117d7dc224 */ /* 0x000fe200078e0202 */
[----:B------:R-:W-:Y:S04]  /*12120*/  BSSY B1, `(.L_x_496) ;  /* 0x0000006000017945 */ /* 0x000fe80003800000 */
[----:B------:R0:W-:Y:S01]  /*12130*/  @!P4 STG.E.U8 desc[UR36][R6.64+0xc9], R125 ;  /* 0x0000c97d0600c986 */ /* 0x0001e2000c101124 */
[----:B------:R-:W-:Y:S05]  /*12140*/  @P3 BRA `(.L_x_497) ;  /* 0x00000000000c3947 */ /* 0x000fea0003800000 */
[----:B------:R-:W0:Y:S02]  /*12150*/  LDG.E.U8 R16, desc[UR36][R156.64+0xc8] ;  /* 0x0000c8249c107981 */ /* 0x000e24000c1e1100 */
[----:B0-----:R-:W-:-:S05]  /*12160*/  PRMT R3, R16, 0x8880, RZ ;  /* 0x0000888010037816 */ /* 0x001fca00000000ff */
[----:B------:R-:W-:-:S07]  /*12170*/  IMAD R2, R3, R18, RZ ;  /* 0x0000001203027224 */ /* 0x000fce00078e02ff */
.L_x_497:
[----:B------:R-:W-:Y:S05]  /*12180*/  BSYNC B1 ;  /* 0x0000000000017941 */ /* 0x000fea0003800000 */
.L_x_496:
[----:B0-----:R-:W-:Y:S01]  /*12190*/  @!P3 IMAD R3, R126, R17, R2 ;  /* 0x000000117e03b224 */ /* 0x001fe200078e0202 */
[----:B------:R-:W-:Y:S04]  /*121a0*/  BSSY B1, `(.L_x_498) ;  /* 0x0000006000017945 */ /* 0x000fe80003800000 */
[----:B------:R0:W-:Y:S01]  /*121b0*/  @!P3 STG.E.U8 desc[UR36][R8.64+0xc8], R3 ;  /* 0x0000c8030800b986 */ /* 0x0001e2000c101124 */
[----:B------:R-:W-:Y:S05]  /*121c0*/  @P5 BRA `(.L_x_499) ;  /* 0x00000000000c5947 */ /* 0x000fea0003800000 */
[----:B------:R-:W0:Y:S02]  /*121d0*/  LDG.E.U8 R16, desc[UR36][R156.64+0xc9] ;  /* 0x0000c9249c107981 */ /* 0x000e24000c1e1100 */
[----:B0-----:R-:W-:-:S05]  /*121e0*/  PRMT R3, R16, 0x8880, RZ ;  /* 0x0000888010037816 */ /* 0x001fca00000000ff */
[----:B------:R-:W-:-:S07]  /*121f0*/  IMAD R2, R3, R18, RZ ;  /* 0x0000001203027224 */ /* 0x000fce00078e02ff */
.L_x_499:
[----:B------:R-:W-:Y:S05]  /*12200*/  BSYNC B1 ;  /* 0x0000000000017941 */ /* 0x000fea0003800000 */
.L_x_498:
[----:B------:R-:W-:Y:S01]  /*12210*/  @!P5 IMAD R127, R127, R17, R2 ;  /* 0x000000117f7fd224 */ /* 0x000fe200078e0202 */
[----:B------:R-:W-:Y:S04]  /*12220*/  BSSY B1, `(.L_x_500) ;  /* 0x0000006000017945 */ /* 0x000fe80003800000 */
[----:B------:R0:W-:Y:S01]  /*12230*/  @!P5 STG.E.U8 desc[UR36][R8.64+0xc9], R127 ;  /* 0x0000c97f0800d986 */ /* 0x0001e2000c101124 */
[----:B------:R-:W-:Y:S05]  /*12240*/  @P6 BRA `(.L_x_501) ;  /* 0x00000000000c6947 */ /* 0x000fea0003800000 */
[----:B------:R-:W0:Y:S02]  /*12250*/  LDG.E.U8 R16, desc[UR36][R14.64+0xd0] ;  /* 0x0000d0240e107981 */ /* 0x000e24000c1e1100 */
[----:B0-----:R-:W-:-:S05]  /*12260*/  PRMT R3, R16, 0x8880, RZ ;  /* 0x0000888010037816 */ /* 0x001fca00000000ff */
[----:B------:R-:W-:-:S07]  /*12270*/  IMAD R2, R3, R18, RZ ;  /* 0x0000001203027224 */ /* 0x000fce00078e02ff */
.L_x_501:
[----:B------:R-:W-:Y:S05]  /*12280*/  BSYNC B1 ;  /* 0x0000000000017941 */ /* 0x000fea0003800000 */
.L_x_500:
[----:B0-----:R-:W-:Y:S01]  /*12290*/  @!P6 IMAD R3, R128, R17, R2 ;  /* 0x000000118003e224 */ /* 0x001fe200078e0202 */
[----:B------:R-:W-:Y:S04]  /*122a0*/  BSSY B1, `(.L_x_502) ;  /* 0x0000006000017945 */ /* 0x000fe80003800000 */
[----:B------:R0:W-:Y:S01]  /*122b0*/  @!P6 STG.E.U8 desc[UR36][R6.64+0xd0], R3 ;  /* 0x0000d0030600e986 */ /* 0x0001e2000c101124 */
[----:B------:R-:W-:Y:S05]  /*122c0*/  @P1 BRA `(.L_x_503) ;  /* 0x00000000000c1947 */ /* 0x000fea0003800000 */
[----:B------:R-:W0:Y:S02]  /*122d0*/  LDG.E.U8 R16, desc[UR36][R14.64+0xd1] ;  /* 0x0000d1240e107981 */ /* 0x000e24000c1e1100 */
[----:B0-----:R-:W-:-:S05]  /*122e0*/  PRMT R3, R16, 0x8880, RZ ;  /* 0x0000888010037816 */ /* 0x001fca00000000ff */
[----:B------:R-:W-:-:S07]  /*122f0*/  IMAD R2, R3, R18, RZ ;  /* 0x0000001203027224 */ /* 0x000fce00078e02ff */
.L_x_503:
[----:B------:R-:W-:Y:S05]  /*12300*/  BSYNC B1 ;  /* 0x0000000000017941 */ /* 0x000fea0003800000 */
.L_x_502:
        /* <DEDUP_REMOVED lines=12> */
.L_x_505:
[----:B------:R-:W-:Y:S05]  /*123d0*/  BSYNC B1 ;  /* 0x0000000000017941 */ /* 0x000fea0003800000 */
.L_x_504:
[----:B0-----:R-:W-:Y:S01]  /*123e0*/  @!P4 IMAD R3, R130, R17, R2 ;  /* 0x000000118203c224 */ /* 0x001fe200078e0202 */
[----:B------:R-:W-:Y:S04]  /*123f0*/  BSSY B1, `(.L_x_506) ;  /* 0x0000006000017945 */ /* 0x000fe80003800000 */
[----:B------:R0:W-:Y:S01]  /*12400*/  @!P4 STG.E.U8 desc[UR36][R8.64+0xd0], R3 ;  /* 0x0000d0030800c986 */ /* 0x0001e2000c101124 */
[----:B------:R-:W-:Y:S05]  /*12410*/  @P3 BRA `(.L_x_507) ;  /* 0x00000000000c3947 */ /* 0x000fea0003800000 */
[----:B------:R-:W0:Y:S02]  /*12420*/  LDG.E.U8 R16, desc[UR36][R156.64+0xd1] ;  /* 0x0000d1249c107981 */ /* 0x000e24000c1e1100 */
[----:B0-----:R-:W-:-:S05]  /*12430*/  PRMT R3, R16, 0x8880, RZ ;  /* 0x0000888010037816 */ /* 0x001fca00000000ff */
[----:B------:R-:W-:-:S07]  /*12440*/  IMAD R2, R3, R18, RZ ;  /* 0x0000001203027224 */ /* 0x000fce00078e02ff */
.L_x_507:
[----:B------:R-:W-:Y:S05]  /*12450*/  BSYNC B1 ;  /* 0x0000000000017941 */ /* 0x000fea0003800000 */
.L_x_506:
[----:B------:R-:W-:Y:S01]  /*12460*/  @!P3 IMAD R131, R131, R17, R2 ;  /* 0x000000118383b224 */ /* 0x000fe200078e0202 */
[----:B------:R-:W-:Y:S04]  /*12470*/  BSSY B1, `(.L_x_508) ;  /* 0x0000006000017945 */ /* 0x000fe80003800000 */
[----:B------:R0:W-:Y:S01]  /*12480*/  @!P3 STG.E.U8 desc[UR36][R8.64+0xd1], R131 ;  /* 0x0000d1830800b986 */ /* 0x0001e2000c101124 */
[----:B------:R-:W-:Y:S05]  /*12490*/  @P5 BRA `(.L_x_509) ;  /* 0x00000000000c5947 */ /* 0x000fea0003800000 */
[----:B------:R-:W0:Y:S02]  /*124a0*/  LDG.E.U8 R16, desc[UR36][R14.64+0xd8] ;  /* 0x0000d8240e107981 */ /* 0x000e24000c1e1100 */
[----:B0-----:R-:W-:-:S05]  /*124b0*/  PRMT R3, R16, 0x8880, RZ ;  /* 0x0000888010037816 */ /* 0x001fca00000000ff */
[----:B------:R-:W-:-:S07]  /*124c0*/  IMAD R2, R3, R18, RZ ;  /* 0x0000001203027224 */ /* 0x000fce00078e02ff */
.L_x_509:
[----:B------:R-:W-:Y:S05]  /*124d0*/  BSYNC B1 ;  /* 0x0000000000017941 */ /* 0x000fea0003800000 */
.L_x_508:
[----:B0-----:R-:W-:Y:S01]  /*124e0*/  @!P5 IMAD R3, R132, R17, R2 ;  /* 0x000000118403d224 */ /* 0x001fe200078e0202 */
[----:B------:R-:W-:Y:S04]  /*124f0*/  BSSY B1, `(.L_x_510) ;  /* 0x0000006000017945 */ /* 0x000fe80003800000 */
[----:B------:R0:W-:Y:S01]  /*12500*/  @!P5 STG.E.U8 desc[UR36][R6.64+0xd8], R3 ;  /* 0x0000d8030600d986 */ /* 0x0001e2000c101124 */
[----:B------:R-:W-:Y:S05]  /*12510*/  @P6 BRA `(.L_x_511) ;  /* 0x00000000000c6947 */ /* 0x000fea0003800000 */
[----:B------:R-:W0:Y:S02]  /*12520*/  LDG.E.U8 R16, desc[UR36][R14.64+0xd9] ;  /* 0x0000d9240e107981 */ /* 0x000e24000c1e1100 */
[----:B0-----:R-:W-:-:S05]  /*12530*/  PRMT R3, R16, 0x8880, RZ ;  /* 0x0000888010037816 */ /* 0x001fca00000000ff */
[----:B------:R-:W-:-:S07]  /*12540*/  IMAD R2, R3, R18, RZ ;  /* 0x0000001203027224 */ /* 0x000fce00078e02ff */
.L_x_511:
[----:B------:R-:W-:Y:S05]  /*12550*/  BSYNC B1 ;  /* 0x0000000000017941 */ /* 0x000fea0003800000 */
.L_x_510:
[----:B------:R-:W-:Y:S01]  /*12560*/  @!P6 IMAD R133, R133, R17, R2 ;  /* 0x000000118585e224 */ /* 0x000fe200078e0202 */
[----:B------:R-:W-:Y:S04]  /*12570*/  BSSY B1, `(.L_x_512) ;  /* 0x0000006000017945 */ /* 0x000fe80003800000 */
[----:B------:R0:W-:Y:S01]  /*12580*/  @!P6 STG.E.U8 desc[UR36][R6.64+0xd9], R133 ;  /* 0x0000d9850600e986 */ /* 0x0001e2000c101124 */
[----:B------:R-:W-:Y:S05]  /*12590*/  @P1 BRA `(.L_x_513) ;  /* 0x00000000000c1947 */ /* 0x000fea0003800000 */
[----:B------:R-:W0:Y:S02]  /*125a0*/  LDG.E.U8 R16, desc[UR36][R156.64+0xd8] ;  /* 0x0000d8249c107981 */ /* 0x000e24000c1e1100 */
[----:B0-----:R-:W-:-:S05]  /*125b0*/  PRMT R3, R16, 0x8880, RZ ;  /* 0x0000888010037816 */ /* 0x001fca00000000ff */
[----:B------:R-:W-:-:S07]  /*125c0*/  IMAD R2, R3, R18, RZ ;  /* 0x0000001203027224 */ /* 0x000fce00078e02ff */
.L_x_513:
[----:B------:R-:W-:Y:S05]  /*125d0*/  BSYNC B1 ;  /* 0x0000000000017941 */ /* 0x000fea0003800000 */
.L_x_512:
        /* <DEDUP_REMOVED lines=12> */
.L_x_515:
[----:B------:R-:W-:Y:S05]  /*126a0*/  BSYNC B1 ;  /* 0x0000000000017941 */ /* 0x000fea0003800000 */
.L_x_514:
[----:B------:R-:W-:Y:S01]  /*126b0*/  @!P4 IMAD R135, R135, R17, R2 ;  /* 0x000000118787c224 */ /* 0x000fe200078e0202 */
[----:B------:R-:W-:Y:S04]  /*126c0*/  BSSY B1, `(.L_x_516) ;  /* 0x0000006000017945 */ /* 0x000fe80003800000 */
[----:B------:R0:W-:Y:S01]  /*126d0*/  @!P4 STG.E.U8 desc[UR36][R8.64+0xd9], R135 ;  /* 0x0000d9870800c986 */ /* 0x0001e2000c101124 */
[----:B------:R-:W-:Y:S05]  /*126e0*/  @P3 BRA `(.L_x_517) ;  /* 0x00000000000c3947 */ /* 0x000fea0003800000 */
[----:B------:R-:W0:Y:S02]  /*126f0*/  LDG.E.U8 R16, desc[UR36][R14.64+0xe0] ;  /* 0x0000e0240e107981 */ /* 0x000e24000c1e1100 */
[----:B0-----:R-:W-:-:S05]  /*12700*/  PRMT R3, R16, 0x8880, RZ ;  /* 0x0000888010037816 */ /* 0x001fca00000000ff */
[----:B------:R-:W-:-:S07]  /*12710*/  IMAD R2, R3, R18, RZ ;  /* 0x0000001203027224 */ /* 0x000fce00078e02ff */
.L_x_517:
[----:B------:R-:W-:Y:S05]  /*12720*/  BSYNC B1 ;  /* 0x0000000000017941 */ /* 0x000fea0003800000 */
.L_x_516:
[----:B0-----:R-:W-:Y:S01]  /*12730*/  @!P3 IMAD R3, R136, R17, R2 ;  /* 0x000000118803b224 */ /* 0x001fe200078e0202 */
[----:B------:R-:W-:Y:S04]  /*12740*/  BSSY B1, `(.L_x_518) ;  /* 0x0000006000017945 */ /* 0x000fe80003800000 */
[----:B------:R0:W-:Y:S01]  /*12750*/  @!P3 STG.E.U8 desc[UR36][R6.64+0xe0], R3 ;  /* 0x0000e0030600b986 */ /* 0x0001e2000c101124 */
[----:B------:R-:W-:Y:S05]  /*12760*/  @P5 BRA `(.L_x_519) ;  /* 0x00000000000c5947 */ /* 0x000fea0003800000 */
[----:B------:R-:W0:Y:S02]  /*12770*/  LDG.E.U8 R16, desc[UR36][R14.64+0xe1] ;  /* 0x0000e1240e107981 */ /* 0x000e24000c1e1100 */
[----:B0-----:R-:W-:-:S05]  /*12780*/  PRMT R3, R16, 0x8880, RZ ;  /* 0x0000888010037816 */ /* 0x001fca00000000ff */
[----:B------:R-:W-:-:S07]  /*12790*/  IMAD R2, R3, R18, RZ ;  /* 0x0000001203027224 */ /* 0x000fce00078e02ff */
.L_x_519:
[----:B------:R-:W-:Y:S05]  /*127a0*/  BSYNC B1 ;  /* 0x0000000000017941 */ /* 0x000fea0003800000 */
.L_x_518:
[----:B------:R-:W-:Y:S01]  /*127b0*/  @!P5 IMAD R137, R137, R17, R2 ;  /* 0x000000118989d224 */ /* 0x000fe200078e0202 */
[----:B------:R-:W-:Y:S04]  /*127c0*/  BSSY B1, `(.L_x_520) ;  /* 0x0000006000017945 */ /* 0x000fe80003800000 */
[----:B------:R0:W-:Y:S01]  /*127d0*/  @!P5 STG.E.U8 desc[UR36][R6.64+0xe1], R137 ;  /* 0x0000e1890600d986 */ /* 0x0001e2000c101124 */
[----:B------:R-:W-:Y:S05]  /*127e0*/  @P6 BRA `(.L_x_521) ;  /* 0x00000000000c6947 */ /* 0x000fea0003800000 */
[----:B------:R-:W0:Y:S02]  /*127f0*/  LDG.E.U8 R16, desc[UR36][R156.64+0xe0] ;  /* 0x0000e0249c107981 */ /* 0x000e24000c1e1100 */
[----:B0-----:R-:W-:-:S05]  /*12800*/  PRMT R3, R16, 0x8880, RZ ;  /* 0x0000888010037816 */ /* 0x001fca00000000ff */
[----:B------:R-:W-:-:S07]  /*12810*/  IMAD R2, R3, R18, RZ ;  /* 0x0000001203027224 */ /* 0x000fce00078e02ff */
.L_x_521:
[----:B------:R-:W-:Y:S05]  /*12820*/  BSYNC B1 ;  /* 0x0000000000017941 */ /* 0x000fea0003800000 */
.L_x_520:
[----:B0-----:R-:W-:Y:S01]  /*12830*/  @!P6 IMAD R3, R138, R17, R2 ;  /* 0x000000118a03e224 */ /* 0x001fe200078e0202 */
[----:B------:R-:W-:Y:S04]  /*12840*/  BSSY B1, `(.L_x_522) ;  /* 0x0000006000017945 */ /* 0x000fe80003800000 */
[----:B------:R0:W-:Y:S01]  /*12850*/  @!P6 STG.E.U8 desc[UR36][R8.64+0xe0], R3 ;  /* 0x0000e0030800e986 */ /* 0x0001e2000c101124 */
[----:B------:R-:W-:Y:S05]  /*12860*/  @P1 BRA `(.L_x_523) ;  /* 0x00000000000c1947 */ /* 0x000fea0003800000 */
[----:B------:R-:W0:Y:S02]  /*12870*/  LDG.E.U8 R16, desc[UR36][R156.64+0xe1] ;  /* 0x0000e1249c107981 */ /* 0x000e24000c1e1100 */
[----:B0-----:R-:W-:-:S05]  /*12880*/  PRMT R3, R16, 0x8880, RZ ;  /* 0x0000888010037816 */ /* 0x001fca00000000ff */
[----:B------:R-:W-:-:S07]  /*12890*/  IMAD R2, R3, R18, RZ ;  /* 0x0000001203027224 */ /* 0x000fce00078e02ff */
.L_x_523:
[----:B------:R-:W-:Y:S05]  /*128a0*/  BSYNC B1 ;  /* 0x0000000000017941 */ /* 0x000fea0003800000 */
.L_x_522:
        /* <DEDUP_REMOVED lines=12> */
.L_x_525:
[----:B------:R-:W-:Y:S05]  /*12970*/  BSYNC B1 ;  /* 0x0000000000017941 */ /* 0x000fea0003800000 */
.L_x_524:
[----:B0-----:R-:W-:Y:S01]  /*12980*/  @!P5 IMAD R3, R140, R17, R2 ;  /* 0x000000118c03d224 */ /* 0x001fe200078e0202 */
[----:B------:R-:W-:Y:S04]  /*12990*/  BSSY B1, `(.L_x_526) ;  /* 0x0000006000017945 */ /* 0x000fe80003800000 */
[----:B------:R0:W-:Y:S01]  /*129a0*/  @!P5 STG.E.U8 desc[UR36][R6.64+0xe8], R3 ;  /* 0x0000e8030600d986 */ /* 0x0001e2000c101124 */
[----:B------:R-:W-:Y:S05]  /*129b0*/  @P3 BRA `(.L_x_527) ;  /* 0x00000000000c3947 */ /* 0x000fea0003800000 */
[----:B------:R-:W0:Y:S02]  /*129c0*/  LDG.E.U8 R16, desc[UR36][R14.64+0xe9] ;  /* 0x0000e9240e107981 */ /* 0x000e24000c1e1100 */
[----:B0-----:R-:W-:-:S05]  /*129d0*/  PRMT R3, R16, 0x8880, RZ ;  /* 0x0000888010037816 */ /* 0x001fca00000000ff */
[----:B------:R-:W-:-:S07]  /*129e0*/  IMAD R2, R3, R18, RZ ;  /* 0x0000001203027224 */ /* 0x000fce00078e02ff */
.L_x_527:
[----:B------:R-:W-:Y:S05]  /*129f0*/  BSYNC B1 ;  /* 0x0000000000017941 */ /* 0x000fea0003800000 */
.L_x_526:
[----:B------:R-:W-:Y:S01]  /*12a00*/  @!P3 IMAD R141, R141, R17, R2 ;  /* 0x000000118d8db224 */ /* 0x000fe200078e0202 */
[----:B------:R-:W-:Y:S04]  /*12a10*/  BSSY B1, `(.L_x_528) ;  /* 0x0000006000017945 */ /* 0x000fe80003800000 */
[----:B------:R0:W-:Y:S01]  /*12a20*/  @!P3 STG.E.U8 desc[UR36][R6.64+0xe9], R141 ;  /* 0x0000e98d0600b986 */ /* 0x0001e2000c101124 */
[----:B------:R-:W-:Y:S05]  /*12a30*/  @P1 BRA `(.L_x_529) ;  /* 0x00000000000c1947 */ /* 0x000fea0003800000 */
[----:B------:R-:W0:Y:S02]  /*12a40*/  LDG.E.U8 R16, desc[UR36][R156.64+0xe8] ;  /* 0x0000e8249c107981 */ /* 0x000e24000c1e1100 */
[----:B0-----:R-:W-:-:S05]  /*12a50*/  PRMT R3, R16, 0x8880, RZ ;  /* 0x0000888010037816 */ /* 0x001fca00000000ff */
[----:B------:R-:W-:-:S07]  /*12a60*/  IMAD R2, R3, R18, RZ ;  /* 0x0000001203027224 */ /* 0x000fce00078e02ff */
.L_x_529:
[----:B------:R-:W-:Y:S05]  /*12a70*/  BSYNC B1 ;  /* 0x0000000000017941 */ /* 0x000fea0003800000 */
.L_x_528:
[----:B0-----:R-:W-:Y:S01]  /*12a80*/  @!P1 IMAD R3, R142, R17, R2 ;  /* 0x000000118e039224 */ /* 0x001fe200078e0202 */
[----:B------:R-:W-:Y:S04]  /*12a90*/  BSSY B1, `(.L_x_530) ;  /* 0x0000006000017945 */ /* 0x000fe80003800000 */
[----:B------:R0:W-:Y:S01]  /*12aa0*/  @!P1 STG.E.U8 desc[UR36][R8.64+0xe8], R3 ;  /* 0x0000e80308009986 */ /* 0x0001e2000c101124 */
[----:B------:R-:W-:Y:S05]  /*12ab0*/  @P6 BRA `(.L_x_531) ;  /* 0x00000000000c6947 */ /* 0x000fea0003800000 */
[----:B------:R-:W0:Y:S02]  /*12ac0*/  LDG.E.U8 R16, desc[UR36][R156.64+0xe9] ;  /* 0x0000e9249c107981 */ /* 0x000e24000c1e1100 */
[----:B0-----:R-:W-:-:S05]  /*12ad0*/  PRMT R3, R16, 0x8880, RZ ;  /* 0x0000888010037816 */ /* 0x001fca00000000ff */
[----:B------:R-:W-:-:S07]  /*12ae0*/  IMAD R2, R3, R18, RZ ;  /* 0x0000001203027224 */ /* 0x000fce00078e02ff */
.L_x_531:
[----:B------:R-:W-:Y:S05]  /*12af0*/  BSYNC B1 ;  /* 0x0000000000017941 */ /* 0x000fea0003800000 */
.L_x_530:
[----:B------:R-:W-:Y:S01]  /*12b00*/  @!P6 IMAD R143, R143, R17, R2 ;  /* 0x000000118f8fe224 */ /* 0x000fe200078e0202 */
[----:B------:R-:W-:Y:S04]  /*12b10*/  BSSY B1, `(.L_x_532) ;  /* 0x0000006000017945 */ /* 0x000fe80003800000 */
[----:B------:R0:W-:Y:S01]  /*12b20*/  @!P6 STG.E.U8 desc[UR36][R8.64+0xe9], R143 ;  /* 0x0000e98f0800e986 */ /* 0x0001e2000c101124 */
[----:B------:R-:W-:Y:S05]  /*12b30*/  @P4 BRA `(.L_x_533) ;  /* 0x00000000000c4947 */ /* 0x000fea0003800000 */
[----:B------:R-:W0:Y:S02]  /*12b40*/  LDG.E.U8 R16, desc[UR36][R14.64+0xf0] ;  /* 0x0000f0240e107981 */ /* 0x000e24000c1e1100 */
[----:B0-----:R-:W-:-:S05]  /*12b50*/  PRMT R3, R16, 0x8880, RZ ;  /* 0x0000888010037816 */ /* 0x001fca00000000ff */
[----:B------:R-:W-:-:S07]  /*12b60*/  IMAD R2, R3, R18, RZ ;  /* 0x0000001203027224 */ /* 0x000fce00078e02ff */
.L_x_533:
[----:B------:R-:W-:Y:S05]  /*12b70*/  BSYNC B1 ;  /* 0x0000000000017941 */ /* 0x000fea0003800000 */
.L_x_532:
[----:B------:R-:W-:Y:S01]  /*12b80*/  ISETP.LT.OR P3, PT, R0, 0xf2, !P2 ;  /* 0x000000f20000780c */ /* 0x000fe20005761670 */
[----:B0-----:R-:W-:Y:S01]  /*12b90*/  @!P4 IMAD R3, R144, R17, R2 ;  /* 0x000000119003c224 */ /* 0x001fe200078e0202 */
[----:B------:R-:W-:Y:S01]  /*12ba0*/  BSSY B1, `(.L_x_534) ;  /* 0x000000b000017945 */ /* 0x000fe20003800000 */
[C---:B------:R-:W-:Y:S02]  /*12bb0*/  ISETP.LT.OR P1, PT, R0.reuse, 0xf1, !P0 ;  /* 0x000000f10000780c */ /* 0x040fe40004721670 */
[C---:B------:R-:W-:Y:S01]  /*12bc0*/  ISETP.LT.OR P5, PT, R0.reuse, 0xf2, !P0 ;  /* 0x000000f20000780c */ /* 0x040fe200047a1670 */
[----:B------:R0:W-:Y:S01]  /*12bd0*/  @!P4 STG.E.U8 desc[UR36][R6.64+0xf0], R3 ;  /* 0x0000f0030600c986 */ /* 0x0001e2000c101124 */
[C---:B------:R-:W-:Y:S02]  /*12be0*/  ISETP.LT.OR P4, PT, R0.reuse, 0xf9, !P2 ;  /* 0x000000f90000780c */ /* 0x040fe40005781670 */
[C---:B------:R-:W-:Y:S02]  /*12bf0*/  ISETP.LT.OR P2, PT, R0.reuse, 0xfa, !P2 ;  /* 0x000000fa0000780c */ /* 0x040fe40005741670 */
[----:B------:R-:W-:-:S02]  /*12c00*/  ISETP.LT.OR P6, PT, R0, 0xf9, !P0 ;  /* 0x000000f90000780c */ /* 0x000fc400047c1670 */
[----:B------:R-:W-:Y:S11]  /*12c10*/  @P3 BRA `(.L_x_535) ;  /* 0x00000000000c3947 */ /* 0x000ff60003800000 */
[----:B------:R-:W0:Y:S02]  /*12c20*/  LDG.E.U8 R16, desc[UR36][R14.64+0xf1] ;  /* 0x0000f1240e107981 */ /* 0x000e24000c1e1100 */
[----:B0-----:R-:W-:-:S05]  /*12c30*/  PRMT R3, R16, 0x8880, RZ ;  /* 0x0000888010037816 */ /* 0x001fca00000000ff */
[----:B------:R-:W-:-:S07]  /*12c40*/  IMAD R2, R3, R18, RZ ;  /* 0x0000001203027224 */ /* 0x000fce00078e02ff */
.L_x_535:
[----:B------:R-:W-:Y:S05]  /*12c50*/  BSYNC B1 ;  /* 0x0000000000017941 */ /* 0x000fea0003800000 */
.L_x_534:
[----:B------:R-:W-:Y:S01]  /*12c60*/  @!P3 IMAD R145, R145, R17, R2 ;  /* 0x000000119191b224 */ /* 0x000fe200078e0202 */
[----:B------:R-:W-:Y:S04]  /*12c70*/  BSSY B1, `(.L_x_536) ;  /* 0x0000006000017945 */ /* 0x000fe80003800000 */
[----:B------:R0:W-:Y:S01]  /*12c80*/  @!P3 STG.E.U8 desc[UR36][R6.64+0xf1], R145 ;  /* 0x0000f1910600b986 */ /* 0x0001e2000c101124 */
[----:B------:R-:W-:Y:S05]  /*12c90*/  @P1 BRA `(.L_x_537) ;  /* 0x00000000000c1947 */ /* 0x000fea0003800000 */
[----:B------:R-:W0:Y:S02]  /*12ca0*/  LDG.E.U8 R16, desc[UR36][R156.64+0xf0] ;  /* 0x0000f0249c107981 */ /* 0x000e24000c1e1100 */
[----:B0-----:R-:W-:-:S05]  /*12cb0*/  PRMT R3, R16, 0x8880, RZ ;  /* 0x0000888010037816 */ /* 0x001fca00000000ff */
[----:B------:R-:W-:-:S07]  /*12cc0*/  IMAD R2, R3, R18, RZ ;  /* 0x0000001203027224 */ /* 0x000fce00078e02ff */
.L_x_537:
[----:B------:R-:W-:Y:S05]  /*12cd0*/  BSYNC B1 ;  /* 0x0000000000017941 */ /* 0x000fea0003800000 */
.L_x_536:
[----:B0-----:R-:W-:Y:S01]  /*12ce0*/  @!P1 IMAD R3, R146, R17, R2 ;  /* 0x0000001192039224 */ /* 0x001fe200078e0202 */
[----:B------:R-:W-:Y:S04]  /*12cf0*/  BSSY B1, `(.L_x_538) ;  /* 0x0000006000017945 */ /* 0x000fe80003800000 */
[----:B------:R0:W-:Y:S01]  /*12d00*/  @!P1 STG.E.U8 desc[UR36][R8.64+0xf0], R3 ;  /* 0x0000f00308009986 */ /* 0x0001e2000c101124 */
[----:B------:R-:W-:Y:S05]  /*12d10*/  @P5 BRA `(.L_x_539) ;  /* 0x00000000000c5947 */ /* 0x000fea0003800000 */
[----:B------:R-:W0:Y:S02]  /*12d20*/  LDG.E.U8 R16, desc[UR36][R156.64+0xf1] ;  /* 0x0000f1249c107981 */ /* 0x000e24000c1e1100 */
[----:B0-----:R-:W-:-:S05]  /*12d30*/  PRMT R3, R16, 0x8880, RZ ;  /* 0x0000888010037816 */ /* 0x001fca00000000ff */
[----:B------:R-:W-:-:S07]  /*12d40*/  IMAD R2, R3, R18, RZ ;  /* 0x0000001203027224 */ /* 0x000fce00078e02ff */
.L_x_539:
[----:B------:R-:W-:Y:S05]  /*12d50*/  BSYNC B1 ;  /* 0x0000000000017941 */ /* 0x000fea0003800000 */
.L_x_538:
[----:B------:R-:W-:Y:S01]  /*12d60*/  @!P5 IMAD R147, R147, R17, R2 ;  /* 0x000000119393d224 */ /* 0x000fe200078e0202 */
[----:B------:R-:W-:Y:S04]  /*12d70*/  BSSY B1, `(.L_x_540) ;  /* 0x0000006000017945 */ /* 0x000fe80003800000 */
[----:B------:R0:W-:Y:S01]  /*12d80*/  @!P5 STG.E.U8 desc[UR36][R8.64+0xf1], R147 ;  /* 0x0000f1930800d986 */ /* 0x0001e2000c101124 */
[----:B------:R-:W-:Y:S05]  /*12d90*/  @P4 BRA `(.L_x_541) ;  /* 0x00000000000c4947 */ /* 0x000fea0003800000 */
[----:B------:R-:W0:Y:S02]  /*12da0*/  LDG.E.U8 R16, desc[UR36][R14.64+0xf8] ;  /* 0x0000f8240e107981 */ /* 0x000e24000c1e1100 */
[----:B0-----:R-:W-:-:S05]  /*12db0*/  PRMT R3, R16, 0x8880, RZ ;  /* 0x0000888010037816 */ /* 0x001fca00000000ff */
[----:B------:R-:W-:-:S07]  /*12dc0*/  IMAD R2, R3, R18, RZ ;  /* 0x0000001203027224 */ /* 0x000fce00078e02ff */
.L_x_541:
[----:B------:R-:W-:Y:S05]  /*12dd0*/  BSYNC B1 ;  /* 0x0000000000017941 */ /* 0x000fea0003800000 */
.L_x_540:
[----:B0-----:R-:W-:Y:S01]  /*12de0*/  @!P4 IMAD R3, R148, R17, R2 ;  /* 0x000000119403c224 */ /* 0x001fe200078e0202 */
[----:B------:R-:W-:Y:S04]  /*12df0*/  BSSY B1, `(.L_x_542) ;  /* 0x0000006000017945 */ /* 0x000fe80003800000 */
[----:B------:R0:W-:Y:S01]  /*12e00*/  @!P4 STG.E.U8 desc[UR36][R6.64+0xf8], R3 ;  /* 0x0000f8030600c986 */ /* 0x0001e2000c101124 */
[----:B------:R-:W-:Y:S05]  /*12e10*/  @P2 BRA `(.L_x_543) ;  /* 0x00000000000c2947 */ /* 0x000fea0003800000 */
[----:B------:R-:W0:Y:S02]  /*12e20*/  LDG.E.U8 R16, desc[UR36][R14.64+0xf9] ;  /* 0x0000f9240e107981 */ /* 0x000e24000c1e1100 */
[----:B0-----:R-:W-:-:S05]  /*12e30*/  PRMT R3, R16, 0x8880, RZ ;  /* 0x0000888010037816 */ /* 0x001fca00000000ff */
[----:B------:R-:W-:-:S07]  /*12e40*/  IMAD R2, R3, R18, RZ ;  /* 0x0000001203027224 */ /* 0x000fce00078e02ff */
.L_x_543:
[----:B------:R-:W-:Y:S05]  /*12e50*/  BSYNC B1 ;  /* 0x0000000000017941 */ /* 0x000fea0003800000 */
.L_x_542:
[----:B------:R-:W-:Y:S01]  /*12e60*/  @!P2 IMAD R149, R149, R17, R2 ;  /* 0x000000119595a224 */ /* 0x000fe200078e0202 */
[----:B------:R-:W-:Y:S04]  /*12e70*/  BSSY B1, `(.L_x_544) ;  /* 0x0000006000017945 */ /* 0x000fe80003800000 */
[----:B------:R0:W-:Y:S01]  /*12e80*/  @!P2 STG.E.U8 desc[UR36][R6.64+0xf9], R149 ;  /* 0x0000f9950600a986 */ /* 0x0001e2000c101124 */
[----:B------:R-:W-:Y:S05]  /*12e90*/  @P6 BRA `(.L_x_545) ;  /* 0x00000000000c6947 */ /* 0x000fea0003800000 */
[----:B------:R-:W0:Y:S02]  /*12ea0*/  LDG.E.U8 R16, desc[UR36][R156.64+0xf8] ;  /* 0x0000f8249c107981 */ /* 0x000e24000c1e1100 */
[----:B0-----:R-:W-:-:S05]  /*12eb0*/  PRMT R3, R16, 0x8880, RZ ;  /* 0x0000888010037816 */ /* 0x001fca00000000ff */
[----:B------:R-:W-:-:S07]  /*12ec0*/  IMAD R2, R3, R18, RZ ;  /* 0x0000001203027224 */ /* 0x000fce00078e02ff */
.L_x_545:
[----:B------:R-:W-:Y:S05]  /*12ed0*/  BSYNC B1 ;  /* 0x0000000000017941 */ /* 0x000fea0003800000 */
.L_x_544:
[----:B0-----:R-:W-:Y:S01]  /*12ee0*/  @!P6 IMAD R3, R150, R17, R2 ;  /* 0x000000119603e224 */ /* 0x001fe200078e0202 */
[----:B------:R-:W-:Y:S01]  /*12ef0*/  ISETP.LT.OR P0, PT, R0, 0xfa, !P0 ;  /* 0x000000fa0000780c */ /* 0x000fe20004701670 */
[----:B------:R-:W-:Y:S03]  /*12f00*/  BSSY B1, `(.L_x_546) ;  /* 0x0000006000017945 */ /* 0x000fe60003800000 */
[----:B------:R0:W-:Y:S09]  /*12f10*/  @!P6 STG.E.U8 desc[UR36][R8.64+0xf8], R3 ;  /* 0x0000f8030800e986 */ /* 0x0001f2000c101124 */
[----:B------:R-:W-:Y:S05]  /*12f20*/  @P0 BRA `(.L_x_547) ;  /* 0x00000000000c0947 */ /* 0x000fea0003800000 */
[----:B------:R-:W0:Y:S02]  /*12f30*/  LDG.E.U8 R16, desc[UR36][R156.64+0xf9] ;  /* 0x0000f9249c107981 */ /* 0x000e24000c1e1100 */
[----:B0-----:R-:W-:-:S05]  /*12f40*/  PRMT R3, R16, 0x8880, RZ ;  /* 0x0000888010037816 */ /* 0x001fca00000000ff */
[----:B------:R-:W-:-:S07]  /*12f50*/  IMAD R2, R3, R18, RZ ;  /* 0x0000001203027224 */ /* 0x000fce00078e02ff */
.L_x_547:
[----:B------:R-:W-:Y:S05]  /*12f60*/  BSYNC B1 ;  /* 0x0000000000017941 */ /* 0x000fea0003800000 */
.L_x_546:
[----:B------:R-:W-:Y:S01]  /*12f70*/  IMAD R151, R151, R17, R2 ;  /* 0x0000001197977224 */ /* 0x000fe200078e0202 */
[----:B------:R-:W-:Y:S06]  /*12f80*/  @P0 BRA `(.L_x_548) ;  /* 0x0000003800180947 */ /* 0x000fec0003800000 */
[----:B------:R0:W-:Y:S01]  /*12f90*/  STG.E.U8 desc[UR36][R8.64+0xf9], R151 ;  /* 0x0000f99708007986 */ /* 0x0001e2000c101124 */
[----:B------:R-:W-:Y:S05]  /*12fa0*/  BRA `(.L_x_548) ;  /* 0x0000003800107947 */ /* 0x000fea0003800000 */
.L_x_35:
[----:B------:R-:W2:Y:S04]  /*12fb0*/  LDL.LU R2, [R1] ;  /* 0x0000000001027983 */ /* 0x000ea80000300800 */
[----:B------:R-:W3:Y:S04]  /*12fc0*/  LDL.LU R3, [R1+0xc] ;  /* 0x00000c0001037983 */ /* 0x000ee80000300800 */
[----:B------:R-:W4:Y:S04]  /*12fd0*/  LDL.LU R12, [R1+0x14] ;  /* 0x00001400010c7983 */ /* 0x000f280000300800 */
[----:B------:R-:W5:Y:S04]  /*12fe0*/  LDL.LU R13, [R1+0x98] ;  /* 0x00009800010d7983 */ /* 0x000f680000300800 */
        /* <DEDUP_REMOVED lines=61> */
[----:B------:R-:W5:Y:S01]  /*133c0*/  LDL.LU R178, [R1+0x194] ;  /* 0x0001940001b27983 */ /* 0x000f620000300800 */
[----:B------:R-:W-:-:S03]  /*133d0*/  ISETP.GE.AND P0, PT, R154, 0x1, PT ;  /* 0x000000019a00780c */ /* 0x000fc60003f06270 */
[----:B------:R-:W5:Y:S04]  /*133e0*/  LDL.LU R177, [R1+0x198] ;  /* 0x0001980001b17983 */ /* 0x000f680000300800 */
[----:B------:R-:W5:Y:S04]  /*133f0*/  LDL.LU R176, [R1+0x19c] ;  /* 0x00019c0001b07983 */ /* 0x000f680000300800 */
[----:B------:R-:W5:Y:S04]  /*13400*/  LDL.LU R175, [R1+0x1a0] ;  /* 0x0001a00001af7983 */ /* 0x000f680000300800 */
[----:B------:R-:W5:Y:S01]  /*13410*/  LDL.LU R174, [R1+0x1a4] ;  /* 0x0001a40001ae7983 */ /* 0x000f620000300800 */
[----:B------:R-:W-:-:S03]  /*13420*/  ISETP.LT.OR P1, PT, R0, 0x1, !P0 ;  /* 0x000000010000780c */ /* 0x000fc60004721670 */
        /* <DEDUP_REMOVED lines=13> */
[----:B--2---:R-:W-:-:S03]  /*13500*/  @!P1 IMAD R2, R2, R17, RZ ;  /* 0x0000001102029224 */ /* 0x004fc600078e02ff */
        /* <DEDUP_REMOVED lines=9> */
[----:B------:R0:W-:Y:S04]  /*135a0*/  @!P1 STG.E.U8 desc[UR36][R4.64], R2 ;  /* 0x0000000204009986 */ /* 0x0001e8000c101124 */
[----:B0-----:R-:W3:Y:S01]  /*135b0*/  LDL.LU R2, [R1+0x4] ;  /* 0x0000040001027983 */ /* 0x001ee20000300800 */
[----:B------:R-:W-:-:S02]  /*135c0*/  ISETP.LT.OR P1, PT, R0, 0x2, !P0 ;  /* 0x000000020000780c */ /* 0x000fc40004721670 */
[----:B------:R-:W-:-:S11]  /*135d0*/  ISETP.GE.AND P2, PT, R154, 0x9, PT ;  /* 0x000000099a00780c */ /* 0x000fd60003f46270 */
[----:B---3--:R-:W-:-:S05]  /*135e0*/  @!P1 IMAD R2, R2, R17, RZ ;  /* 0x0000001102029224 */ /* 0x008fca00078e02ff */
[----:B------:R0:W-:Y:S04]  /*135f0*/  @!P1 STG.E.U8 desc[UR36][R4.64+0x1], R2 ;  /* 0x0000010204009986 */ /* 0x0001e8000c101124 */
[----:B0-----:R-:W3:Y:S01]  /*13600*/  LDL.LU R2, [R1+0x8] ;  /* 0x0000080001027983 */ /* 0x001ee20000300800 */
[C---:B------:R-:W-:Y:S02]  /*13610*/  ISETP.LT.OR P1, PT, R0.reuse, 0x1, !P2 ;  /* 0x000000010000780c */ /* 0x040fe40005721670 */
[C---:B------:R-:W-:Y:S02]  /*13620*/  ISETP.LT.OR P3, PT, R0.reuse, 0x2, !P2 ;  /* 0x000000020000780c */ /* 0x040fe40005761670 */
[----:B------:R-:W-:-:S09]  /*13630*/  ISETP.LT.OR P4, PT, R0, 0x9, !P0 ;  /* 0x000000090000780c */ /* 0x000fd20004781670 */
[----:B---3--:R-:W-:-:S05]  /*13640*/  @!P1 IMAD R2, R2, R17, RZ ;  /* 0x0000001102029224 */ /* 0x008fca00078e02ff */
[----:B------:R0:W-:Y:S04]  /*13650*/  @!P1 STG.E.U8 desc[UR36][R10.64], R2 ;  /* 0x000000020a009986 */ /* 0x0001e8000c101124 */
[----:B0-----:R-:W3:Y:S01]  /*13660*/  LDL.LU R2, [R1+0x10] ;  /* 0x0000100001027983 */ /* 0x001ee20000300800 */
[----:B------:R-:W-:Y:S01]  /*13670*/  @!P3 IMAD R3, R3, R17, RZ ;  /* 0x000000110303b224 */ /* 0x000fe200078e02ff */
[C---:B------:R-:W-:Y:S02]  /*13680*/  ISETP.LT.OR P1, PT, R0.reuse, 0xa, !P0 ;  /* 0x0000000a0000780c */ /* 0x040fe40004721670 */
[C---:B------:R-:W-:Y:S02]  /*13690*/  ISETP.LT.OR P5, PT, R0.reuse, 0x9, !P2 ;  /* 0x000000090000780c */ /* 0x040fe400057a1670 */
[----:B------:R0:W-:Y:S01]  /*136a0*/  @!P3 STG.E.U8 desc[UR36][R10.64+0x1], R3 ;  /* 0x000001030a00b986 */ /* 0x0001e2000c101124 */
[----:B------:R-:W-:-:S03]  /*136b0*/  ISETP.LT.OR P6, PT, R0, 0xa, !P2 ;  /* 0x0000000a0000780c */ /* 0x000fc600057c1670 */
[----:B0-----:R-:W5:Y:S01]  /*136c0*/  LDL.LU R3, [R1+0x18] ;  /* 0x0000180001037983 */ /* 0x001f620000300800 */
[----:B---3--:R-:W-:-:S05]  /*136d0*/  @!P4 IMAD R2, R2, R17, RZ ;  /* 0x000000110202c224 */ /* 0x008fca00078e02ff */
[----:B------:R0:W-:Y:S04]  /*136e0*/  @!P4 STG.E.U8 desc[UR36][R4.64+0x8], R2 ;  /* 0x000008020400c986 */ /* 0x0001e8000c101124 */
[----:B0-----:R-:W3:Y:S01]  /*136f0*/  LDL.LU R2, [R1+0x1c] ;  /* 0x00001c0001027983 */ /* 0x001ee20000300800 */
[-C--:B----4-:R-:W-:Y:S02]  /*13700*/  @!P1 IMAD R12, R12, R17.reuse, RZ ;  /* 0x000000110c0c9224 */ /* 0x090fe400078e02ff */
[----:B-----5:R-:W-:-:S03]  /*13710*/  @!P5 IMAD R3, R3, R17, RZ ;  /* 0x000000110303d224 */ /* 0x020fc600078e02ff */
[----:B------:R0:W-:Y:S04]  /*13720*/  @!P1 STG.E.U8 desc[UR36][R4.64+0x9], R12 ;  /* 0x0000090c04009986 */ /* 0x0001e8000c101124 */
[----:B------:R1:W-:Y:S04]  /*13730*/  @!P5 STG.E.U8 desc[UR36][R10.64+0x8], R3 ;  /* 0x000008030a00d986 */ /* 0x0003e8000c101124 */
[----:B0-----:R-:W4:Y:S04]  /*13740*/  LDL.LU R12, [R1+0x28] ;  /* 0x00002800010c7983 */ /* 0x001f280000300800 */
[----:B-1----:R-:W5:Y:S01]  /*13750*/  LDL.LU R3, [R1+0x20] ;  /* 0x0000200001037983 */ /* 0x002f620000300800 */
[----:B---3--:R-:W-:-:S05]  /*13760*/  @!P6 IMAD R2, R2, R17, RZ ;  /* 0x000000110202e224 */ /* 0x008fca00078e02ff */
[----:B------:R0:W-:Y:S04]  /*13770*/  @!P6 STG.E.U8 desc[UR36][R10.64+0x9], R2 ;  /* 0x000009020a00e986 */ /* 0x0001e8000c101124 */
[----:B0-----:R-:W3:Y:S01]  /*13780*/  LDL.LU R2, [R1+0x24] ;  /* 0x0000240001027983 */ /* 0x001ee20000300800 */
[C---:B------:R-:W-:Y:S02]  /*13790*/  ISETP.LT.OR P3, PT, R0.reuse, 0x11, !P0 ;  /* 0x000000110000780c */ /* 0x040fe40004761670 */
[----:B------:R-:W-:-:S11]  /*137a0*/  ISETP.LT.OR P4, PT, R0, 0x12, !P0 ;  /* 0x000000120000780c */ /* 0x000fd60004781670 */
[----:B-----5:R-:W-:-:S05]  /*137b0*/  @!P3 IMAD R3, R3, R17, RZ ;  /* 0x000000110303b224 */ /* 0x020fca00078e02ff */
[----:B------:R0:W-:Y:S04]  /*137c0*/  @!P3 STG.E.U8 desc[UR36][R4.64+0x10], R3 ;  /* 0x000010030400b986 */ /* 0x0001e8000c101124 */
[----:B0-----:R-:W5:Y:S01]  /*137d0*/  LDL.LU R3, [R1+0x2c] ;  /* 0x00002c0001037983 */ /* 0x001f620000300800 */
[----:B---3--:R-:W-:-:S05]  /*137e0*/  @!P4 IMAD R2, R2, R17, RZ ;  /* 0x000000110202c224 */ /* 0x008fca00078e02ff */
[----:B------:R0:W-:Y:S04]  /*137f0*/  @!P4 STG.E.U8 desc[UR36][R4.64+0x11], R2 ;  /* 0x000011020400c986 */ /* 0x0001e8000c101124 */
[----:B0-----:R-:W3:Y:S01]  /*13800*/  LDL.LU R2, [R1+0x30] ;  /* 0x0000300001027983 */ /* 0x001ee20000300800 */
[C---:B------:R-:W-:Y:S02]  /*13810*/  ISETP.LT.OR P1, PT, R0.reuse, 0x11, !P2 ;  /* 0x000000110000780c */ /* 0x040fe40005721670 */
[C---:B------:R-:W-:Y:S02]  /*13820*/  ISETP.LT.OR P5, PT, R0.reuse, 0x12, !P2 ;  /* 0x000000120000780c */ /* 0x040fe400057a1670 */
[----:B------:R-:W-:-:S09]  /*13830*/  ISETP.LT.OR P6, PT, R0, 0x19, !P0 ;  /* 0x000000190000780c */ /* 0x000fd200047c1670 */
        /* <DEDUP_REMOVED lines=43> */
[----:B-----5:R-:W-:-:S05]  /*13af0*/  @!P6 IMAD R3, R3, R17, RZ ;  /* 0x000000110303e224 */ /* 0x020fca00078e02ff */
[----:B------:R0:W-:Y:S04]  /*13b00*/  @!P6 STG.E.U8 desc[UR36][R4.64+0x29], R3 ;  /* 0x000029030400e986 */ /* 0x0001e8000c101124 */
[----:B0-----:R-:W5:Y:S01]  /*13b10*/  LDL.LU R3, [R1+0x5c] ;  /* 0x00005c0001037983 */ /* 0x001f620000300800 */
        /* <DEDUP_REMOVED lines=48> */
[----:B------:R-:W-:-:S13]  /*13e20*/  ISETP.LT.OR P5, PT, R0, 0x42, !P2 ;  /* 0x000000420000780c */ /* 0x000fda00057a1670 */
[----:B----4-:R-:W-:-:S05]  /*13e30*/  @!P5 IMAD R12, R12, R17, RZ ;  /* 0x000000110c0cd224 */ /* 0x010fca00078e02ff */
[----:B------:R-:W-:Y:S01]  /*13e40*/  @!P5 STG.E.U8 desc[UR36][R10.64+0x41], R12 ;  /* 0x0000410c0a00d986 */ /* 0x000fe2000c101124 */
[----:B---3--:R-:W-:-:S05]  /*13e50*/  @!P4 IMAD R2, R2, R17, RZ ;  /* 0x000000110202c224 */ /* 0x008fca00078e02ff */
[----:B------:R0:W-:Y:S04]  /*13e60*/  @!P4 STG.E.U8 desc[UR36][R10.64+0x40], R2 ;  /* 0x000040020a00c986 */ /* 0x0001e8000c101124 */
[----:B0-----:R-:W3:Y:S04]  /*13e70*/  LDL.LU R2, [R1+0x90] ;  /* 0x0000900001027983 */ /* 0x001ee80000300800 */
[----:B------:R-:W4:Y:S01]  /*13e80*/  LDL.LU R12, [R1+0xac] ;  /* 0x0000ac00010c7983 */ /* 0x000f220000300800 */
[C---:B------:R-:W-:Y:S02]  /*13e90*/  ISETP.LT.OR P6, PT, R0.reuse, 0x49, !P0 ;  /* 0x000000490000780c */ /* 0x040fe400047c1670 */
[----:B------:R-:W-:-:S02]  /*13ea0*/  ISETP.LT.OR P1, PT, R0, 0x4a, !P0 ;  /* 0x0000004a0000780c */ /* 0x000fc40004721670 */
[C---:B------:R-:W-:Y:S02]  /*13eb0*/  ISETP.LT.OR P3, PT, R0.reuse, 0x49, !P2 ;  /* 0x000000490000780c */ /* 0x040fe40005761670 */
[C---:B------:R-:W-:Y:S02]  /*13ec0*/  ISETP.LT.OR P4, PT, R0.reuse, 0x4a, !P2 ;  /* 0x0000004a0000780c */ /* 0x040fe40005781670 */
[----:B------:R-:W-:-:S07]  /*13ed0*/  ISETP.LT.OR P5, PT, R0, 0x51, !P0 ;  /* 0x000000510000780c */ /* 0x000fce00047a1670 */
[----:B-----5:R-:W-:-:S05]  /*13ee0*/  @!P1 IMAD R3, R3, R17, RZ ;  /* 0x0000001103039224 */ /* 0x020fca00078e02ff */
[----:B------:R4:W-:Y:S01]  /*13ef0*/  @!P1 STG.E.U8 desc[UR36][R4.64+0x49], R3 ;  /* 0x0000490304009986 */ /* 0x0009e2000c101124 */
[----:B------:R-:W-:Y:S01]  /*13f00*/  ISETP.LT.OR P1, PT, R0, 0x51, !P2 ;  /* 0x000000510000780c */ /* 0x000fe20005721670 */
[-C--:B------:R-:W-:Y:S02]  /*13f10*/  @!P3 IMAD R13, R13, R17.reuse, RZ ;  /* 0x000000110d0db224 */ /* 0x080fe400078e02ff */
[-C--:B------:R-:W-:Y:S02]  /*13f20*/  @!P4 IMAD R15, R15, R17.reuse, RZ ;  /* 0x000000110f0fc224 */ /* 0x080fe400078e02ff */
[----:B------:R-:W-:-:S08]  /*13f30*/  @!P5 IMAD R21, R21, R17, RZ ;  /* 0x000000111515d224 */ /* 0x000fd000078e02ff */
[-C--:B------:R-:W-:Y:S02]  /*13f40*/  @!P1 IMAD R153, R153, R17.reuse, RZ ;  /* 0x0000001199999224 */ /* 0x080fe400078e02ff */
[----:B---3--:R-:W-:-:S05]  /*13f50*/  @!P6 IMAD R2, R2, R17, RZ ;  /* 0x000000110202e224 */ /* 0x008fca00078e02ff */
[----:B------:R-:W-:Y:S01]  /*13f60*/  @!P6 STG.E.U8 desc[UR36][R4.64+0x48], R2 ;  /* 0x000048020400e986 */ /* 0x000fe2000c101124 */
[----:B------:R-:W-:-:S03]  /*13f70*/  ISETP.LT.OR P6, PT, R0, 0x52, !P0 ;  /* 0x000000520000780c */ /* 0x000fc600047c1670 */
[----:B------:R0:W-:Y:S01]  /*13f80*/  @!P3 STG.E.U8 desc[UR36][R10.64+0x48], R13 ;  /* 0x0000480d0a00b986 */ /* 0x0001e2000c101124 */
[----:B------:R-:W-:-:S03]  /*13f90*/  ISETP.LT.OR P3, PT, R0, 0x52, !P2 ;  /* 0x000000520000780c */ /* 0x000fc60005761670 */
[----:B------:R1:W-:Y:S01]  /*13fa0*/  @!P4 STG.E.U8 desc[UR36][R10.64+0x49], R15 ;  /* 0x0000490f0a00c986 */ /* 0x0003e2000c101124 */
[----:B------:R-:W-:-:S05]  /*13fb0*/  ISETP.LT.OR P4, PT, R0, 0x59, !P0 ;  /* 0x000000590000780c */ /* 0x000fca0004781670 */
[----:B------:R-:W-:Y:S01]  /*13fc0*/  @!P6 IMAD R23, R23, R17, RZ ;  /* 0x000000111717e224 */ /* 0x000fe200078e02ff */
[----:B------:R3:W-:Y:S01]  /*13fd0*/  @!P5 STG.E.U8 desc[UR36][R4.64+0x50], R21 ;  /* 0x000050150400d986 */ /* 0x0007e2000c101124 */
[----:B------:R-:W-:-:S03]  /*13fe0*/  ISETP.LT.OR P5, PT, R0, 0x5a, !P0 ;  /* 0x0000005a0000780c */ /* 0x000fc600047a1670 */
[----:B------:R5:W-:Y:S01]  /*13ff0*/  @!P6 STG.E.U8 desc[UR36][R4.64+0x51], R23 ;  /* 0x000051170400e986 */ /* 0x000be2000c101124 */
[----:B------:R-:W-:-:S03]  /*14000*/  ISETP.LT.OR P6, PT, R0, 0x59, !P2 ;  /* 0x000000590000780c */ /* 0x000fc600057c1670 */
[----:B------:R-:W-:Y:S01]  /*14010*/  @!P1 STG.E.U8 desc[UR36][R10.64+0x50], R153 ;  /* 0x000050990a009986 */ /* 0x000fe2000c101124 */
[----:B------:R-:W-:Y:S01]  /*14020*/  ISETP.LT.OR P1, PT, R0, 0x5a, !P2 ;  /* 0x0000005a0000780c */ /* 0x000fe20005721670 */
[-C--:B----4-:R-:W-:Y:S02]  /*14030*/  @!P3 IMAD R3, R12, R17.reuse, RZ ;  /* 0x000000110c03b224 */ /* 0x090fe400078e02ff */
[-C--:B0-----:R-:W-:Y:S02]  /*14040*/  @!P4 IMAD R13, R235, R17.reuse, RZ ;  /* 0x00000011eb0dc224 */ /* 0x081fe400078e02ff */
[-C--:B-1----:R-:W-:Y:S01]  /*14050*/  @!P5 IMAD R15, R234, R17.reuse, RZ ;  /* 0x00000011ea0fd224 */ /* 0x082fe200078e02ff */
[----:B------:R0:W-:Y:S03]  /*14060*/  @!P3 STG.E.U8 desc[UR36][R10.64+0x51], R3 ;  /* 0x000051030a00b986 */ /* 0x0001e6000c101124 */
[----:B---3--:R-:W-:Y:S01]  /*14070*/  @!P6 IMAD R21, R233, R17, RZ ;  /* 0x00000011e915e224 */ /* 0x008fe200078e02ff */
[----:B------:R1:W-:Y:S01]  /*14080*/  @!P4 STG.E.U8 desc[UR36][R4.64+0x58], R13 ;  /* 0x0000580d0400c986 */ /* 0x0003e2000c101124 */
[----:B------:R-:W-:-:S02]  /*14090*/  ISETP.LT.OR P3, PT, R0, 0x61, !P0 ;  /* 0x000000610000780c */ /* 0x000fc40004761670 */
[----:B-----5:R-:W-:Y:S01]  /*140a0*/  @!P1 IMAD R23, R232, R17, RZ ;  /* 0x00000011e8179224 */ /* 0x020fe200078e02ff */
[C---:B------:R-:W-:Y:S01]  /*140b0*/  ISETP.LT.OR P4, PT, R0.reuse, 0x62, !P0 ;  /* 0x000000620000780c */ /* 0x040fe20004781670 */
[----:B------:R3:W-:Y:S01]  /*140c0*/  @!P5 STG.E.U8 desc[UR36][R4.64+0x59], R15 ;  /* 0x0000590f0400d986 */ /* 0x0007e2000c101124 */
[----:B------:R-:W-:-:S03]  /*140d0*/  ISETP.LT.OR P5, PT, R0, 0x61, !P2 ;  /* 0x000000610000780c */ /* 0x000fc600057a1670 */
[----:B------:R4:W-:Y:S01]  /*140e0*/  @!P6 STG.E.U8 desc[UR36][R10.64+0x58], R21 ;  /* 0x000058150a00e986 */ /* 0x0009e2000c101124 */
[----:B------:R-:W-:-:S03]  /*140f0*/  ISETP.LT.OR P6, PT, R0, 0x62, !P2 ;  /* 0x000000620000780c */ /* 0x000fc600057c1670 */
[----:B------:R-:W-:Y:S01]  /*14100*/  @!P1 STG.E.U8 desc[UR36][R10.64+0x59], R23 ;  /* 0x000059170a009986 */ /* 0x000fe2000c101124 */
[----:B------:R-:W-:Y:S01]  /*14110*/  ISETP.LT.OR P1, PT, R0, 0x69, !P0 ;  /* 0x000000690000780c */ /* 0x000fe20004721670 */
[-C--:B0-----:R-:W-:Y:S02]  /*14120*/  @!P3 IMAD R3, R231, R17.reuse, RZ ;  /* 0x00000011e703b224 */ /* 0x081fe400078e02ff */
[-C--:B-1----:R-:W-:Y:S02]  /*14130*/  @!P4 IMAD R13, R230, R17.reuse, RZ ;  /* 0x00000011e60dc224 */ /* 0x082fe400078e02ff */
[-C--:B---3--:R-:W-:Y:S01]  /*14140*/  @!P5 IMAD R15, R229, R17.reuse, RZ ;  /* 0x00000011e50fd224 */ /* 0x088fe200078e02ff */
[----:B------:R0:W-:Y:S03]  /*14150*/  @!P3 STG.E.U8 desc[UR36][R4.64+0x60], R3 ;  /* 0x000060030400b986 */ /* 0x0001e6000c101124 */
[----:B----4-:R-:W-:Y:S01]  /*14160*/  @!P6 IMAD R21, R228, R17, RZ ;  /* 0x00000011e415e224 */ /* 0x010fe200078e02ff */
[----:B------:R1:W-:Y:S01]  /*14170*/  @!P4 STG.E.U8 desc[UR36][R4.64+0x61], R13 ;  /* 0x0000610d0400c986 */ /* 0x0003e2000c101124 */
[----:B------:R-:W-:-:S02]  /*14180*/  ISETP.LT.OR P3, PT, R0, 0x6a, !P0 ;  /* 0x0000006a0000780c */ /* 0x000fc40004761670 */
[----:B------:R-:W-:Y:S01]  /*14190*/  @!P1 IMAD R153, R227, R17, RZ ;  /* 0x00000011e3999224 */ /* 0x000fe200078e02ff */
        /* <DEDUP_REMOVED lines=131> */
[-C--:B----4-:R-:W-:Y:S01]  /*149d0*/  @!P6 IMAD R21, R183, R17.reuse, RZ ;  /* 0x00000011b715e224 */ /* 0x090fe200078e02ff */
[----:B------:R1:W-:Y:S03]  /*149e0*/  @!P4 STG.E.U8 desc[UR36][R10.64+0xb8], R13 ;  /* 0x0000b80d0a00c986 */ /* 0x0003e6000c101124 */
[----:B------:R-:W-:Y:S01]  /*149f0*/  @!P1 IMAD R23, R182, R17, RZ ;  /* 0x00000011b6179224 */ /* 0x000fe200078e02ff */
[C---:B------:R-:W-:Y:S01]  /*14a00*/  ISETP.LT.OR P3, PT, R0.reuse, 0xc1, !P2 ;  /* 0x000000c10000780c */ /* 0x040fe20005761670 */
[----:B------:R3:W-:Y:S01]  /*14a10*/  @!P5 STG.E.U8 desc[UR36][R10.64+0xb9], R15 ;  /* 0x0000b90f0a00d986 */ /* 0x0007e2000c101124 */
[----:B------:R-:W-:-:S02]  /*14a20*/  ISETP.LT.OR P4, PT, R0, 0xc2, !P2 ;  /* 0x000000c20000780c */ /* 0x000fc40005781670 */
[C---:B------:R-:W-:Y:S01]  /*14a30*/  ISETP.LT.OR P5, PT, R0.reuse, 0xc9, !P0 ;  /* 0x000000c90000780c */ /* 0x040fe200047a1670 */
[----:B------:R4:W-:Y:S01]  /*14a40*/  @!P6 STG.E.U8 desc[UR36][R4.64+0xc0], R21 ;  /* 0x0000c0150400e986 */ /* 0x0009e2000c101124 */
[----:B------:R-:W-:-:S03]  /*14a50*/  ISETP.LT.OR P6, PT, R0, 0xca, !P0 ;  /* 0x000000ca0000780c */ /* 0x000fc600047c1670 */
[----:B------:R-:W-:Y:S01]  /*14a60*/  @!P1 STG.E.U8 desc[UR36][R4.64+0xc1], R23 ;  /* 0x0000c11704009986 */ /* 0x000fe2000c101124 */
[----:B------:R-:W-:-:S03]  /*14a70*/  ISETP.LT.OR P1, PT, R0, 0xc9, !P2 ;  /* 0x000000c90000780c */ /* 0x000fc60005721670 */
[-C--:B0-----:R-:W-:Y:S02]  /*14a80*/  @!P3 IMAD R3, R181, R17.reuse, RZ ;  /* 0x00000011b503b224 */ /* 0x081fe400078e02ff */
[-C--:B-1----:R-:W-:Y:S02]  /*14a90*/  @!P4 IMAD R13, R180, R17.reuse, RZ ;  /* 0x00000011b40dc224 */ /* 0x082fe400078e02ff */
[-C--:B---3--:R-:W-:Y:S02]  /*14aa0*/  @!P5 IMAD R15, R179, R17.reuse, RZ ;  /* 0x00000011b30fd224 */ /* 0x088fe400078e02ff */
[-C--:B----4-:R-:W-:Y:S01]  /*14ab0*/  @!P6 IMAD R21, R178, R17.reuse, RZ ;  /* 0x00000011b215e224 */ /* 0x090fe200078e02ff */
[----:B------:R0:W-:Y:S03]  /*14ac0*/  @!P3 STG.E.U8 desc[UR36][R10.64+0xc0], R3 ;  /* 0x0000c0030a00b986 */ /* 0x0001e6000c101124 */
[----:B------:R-:W-:Y:S01]  /*14ad0*/  @!P1 IMAD R153, R177, R17, RZ ;  /* 0x00000011b1999224 */ /* 0x000fe200078e02ff */
[----:B------:R1:W-:Y:S01]  /*14ae0*/  @!P4 STG.E.U8 desc[UR36][R10.64+0xc1], R13 ;  /* 0x0000c10d0a00c986 */ /* 0x0003e2000c101124 */
[----:B------:R-:W-:-:S02]  /*14af0*/  ISETP.LT.OR P3, PT, R0, 0xca, !P2 ;  /* 0x000000ca0000780c */ /* 0x000fc40005761670 */
        /* <DEDUP_REMOVED lines=33> */
[----:B------:R4:W-:Y:S04]  /*14d10*/  @!P6 STG.E.U8 desc[UR36][R10.64+0xd9], R21 ;  /* 0x0000d9150a00e986 */ /* 0x0009e8000c101124 */
[----:B------:R-:W-:Y:S01]  /*14d20*/  @!P1 STG.E.U8 desc[UR36][R4.64+0xe0], R153 ;  /* 0x0000e09904009986 */ /* 0x000fe2000c101124 */
[C---:B------:R-:W-:Y:S02]  /*14d30*/  ISETP.LT.OR P1, PT, R0.reuse, 0xea, !P0 ;  /* 0x000000ea0000780c */ /* 0x040fe40004721670 */
[----:B------:R-:W-:Y:S01]  /*14d40*/  ISETP.LT.OR P6, PT, R0, 0xe9, !P0 ;  /* 0x000000e90000780c */ /* 0x000fe200047c1670 */
[-C--:B0-----:R-:W-:Y:S02]  /*14d50*/  @!P3 IMAD R3, R166, R17.reuse, RZ ;  /* 0x00000011a603b224 */ /* 0x081fe400078e02ff */
[----:B-1----:R-:W-:-:S02]  /*14d60*/  @!P4 IMAD R13, R165, R17, RZ ;  /* 0x00000011a50dc224 */ /* 0x002fc400078e02ff */
[----:B---3--:R-:W-:Y:S01]  /*14d70*/  @!P5 IMAD R15, R164, R17, RZ ;  /* 0x00000011a40fd224 */ /* 0x008fe200078e02ff */
[----:B------:R0:W-:Y:S01]  /*14d80*/  @!P3 STG.E.U8 desc[UR36][R4.64+0xe1], R3 ;  /* 0x0000e1030400b986 */ /* 0x0001e2000c101124 */
[----:B------:R-:W-:-:S04]  /*14d90*/  ISETP.LT.OR P3, PT, R0, 0xe9, !P2 ;  /* 0x000000e90000780c */ /* 0x000fc80005761670 */
[-C--:B------:R-:W-:Y:S01]  /*14da0*/  @!P1 IMAD R23, R162, R17.reuse, RZ ;  /* 0x00000011a2179224 */ /* 0x080fe200078e02ff */
[----:B------:R2:W-:Y:S01]  /*14db0*/  @!P4 STG.E.U8 desc[UR36][R10.64+0xe0], R13 ;  /* 0x0000e00d0a00c986 */ /* 0x0005e2000c101124 */
[----:B----4-:R-:W-:Y:S01]  /*14dc0*/  @!P6 IMAD R21, R163, R17, RZ ;  /* 0x00000011a315e224 */ /* 0x010fe200078e02ff */
[C---:B------:R-:W-:Y:S02]  /*14dd0*/  ISETP.LT.OR P4, PT, R0.reuse, 0xea, !P2 ;  /* 0x000000ea0000780c */ /* 0x040fe40005781670 */
[----:B------:R1:W-:Y:S01]  /*14de0*/  @!P5 STG.E.U8 desc[UR36][R10.64+0xe1], R15 ;  /* 0x0000e10f0a00d986 */ /* 0x0003e2000c101124 */
[----:B------:R-:W-:-:S03]  /*14df0*/  ISETP.LT.OR P5, PT, R0, 0xf1, !P0 ;  /* 0x000000f10000780c */ /* 0x000fc600047a1670 */
[----:B------:R-:W-:Y:S01]  /*14e00*/  @!P1 STG.E.U8 desc[UR36][R4.64+0xe9], R23 ;  /* 0x0000e91704009986 */ /* 0x000fe2000c101124 */
[----:B------:R-:W-:-:S03]  /*14e10*/  ISETP.LT.OR P1, PT, R0, 0xf2, !P0 ;  /* 0x000000f20000780c */ /* 0x000fc60004721670 */
[----:B------:R3:W-:Y:S01]  /*14e20*/  @!P6 STG.E.U8 desc[UR36][R4.64+0xe8], R21 ;  /* 0x0000e8150400e986 */ /* 0x0007e2000c101124 */
[----:B------:R-:W-:Y:S01]  /*14e30*/  ISETP.LT.OR P6, PT, R0, 0xf1, !P2 ;  /* 0x000000f10000780c */ /* 0x000fe200057c1670 */
[-C--:B0-----:R-:W-:Y:S02]  /*14e40*/  @!P3 IMAD R3, R161, R17.reuse, RZ ;  /* 0x00000011a103b224 */ /* 0x081fe400078e02ff */
[-C--:B--2---:R-:W-:Y:S02]  /*14e50*/  @!P4 IMAD R13, R160, R17.reuse, RZ ;  /* 0x00000011a00dc224 */ /* 0x084fe400078e02ff */
[-C--:B-1----:R-:W-:Y:S01]  /*14e60*/  @!P5 IMAD R15, R159, R17.reuse, RZ ;  /* 0x000000119f0fd224 */ /* 0x082fe200078e02ff */
[----:B------:R0:W-:Y:S01]  /*14e70*/  @!P3 STG.E.U8 desc[UR36][R10.64+0xe8], R3 ;  /* 0x0000e8030a00b986 */ /* 0x0001e2000c101124 */
[----:B------:R-:W-:Y:S02]  /*14e80*/  ISETP.LT.OR P3, PT, R0, 0xf2, !P2 ;  /* 0x000000f20000780c */ /* 0x000fe40005761670 */
[-C--:B---3--:R-:W-:Y:S01]  /*14e90*/  @!P1 IMAD R21, R158, R17.reuse, RZ ;  /* 0x000000119e159224 */ /* 0x088fe200078e02ff */
[----:B------:R1:W-:Y:S03]  /*14ea0*/  @!P4 STG.E.U8 desc[UR36][R10.64+0xe9], R13 ;  /* 0x0000e90d0a00c986 */ /* 0x0003e6000c101124 */
[----:B------:R-:W-:Y:S01]  /*14eb0*/  @!P6 IMAD R23, R157, R17, RZ ;  /* 0x000000119d17e224 */ /* 0x000fe200078e02ff */
[C---:B------:R-:W-:Y:S01]  /*14ec0*/  ISETP.LT.OR P4, PT, R0.reuse, 0xf9, !P0 ;  /* 0x000000f90000780c */ /* 0x040fe20004781670 */
[----:B------:R-:W-:Y:S01]  /*14ed0*/  @!P1 STG.E.U8 desc[UR36][R4.64+0xf1], R21 ;  /* 0x0000f11504009986 */ /* 0x000fe2000c101124 */
[----:B------:R-:W-:-:S02]  /*14ee0*/  ISETP.LT.OR P0, PT, R0, 0xfa, !P0 ;  /* 0x000000fa0000780c */ /* 0x000fc40004701670 */
[----:B------:R-:W-:Y:S01]  /*14ef0*/  ISETP.GE.AND P1, PT, R154, 0x81, PT ;  /* 0x000000819a00780c */ /* 0x000fe20003f26270 */
[----:B------:R2:W-:Y:S01]  /*14f00*/  @!P5 STG.E.U8 desc[UR36][R4.64+0xf0], R15 ;  /* 0x0000f00f0400d986 */ /* 0x0005e2000c101124 */
[C---:B------:R-:W-:Y:S02]  /*14f10*/  ISETP.LT.OR P5, PT, R0.reuse, 0xf9, !P2 ;  /* 0x000000f90000780c */ /* 0x040fe400057a1670 */
[C---:B------:R-:W-:Y:S01]  /*14f20*/  ISETP.LT.OR P2, PT, R0.reuse, 0xfa, !P2 ;  /* 0x000000fa0000780c */ /* 0x040fe20005741670 */
[----:B------:R3:W-:Y:S01]  /*14f30*/  @!P6 STG.E.U8 desc[UR36][R10.64+0xf0], R23 ;  /* 0x0000f0170a00e986 */ /* 0x0007e2000c101124 */
[----:B------:R-:W-:Y:S01]  /*14f40*/  ISETP.LT.OR P6, PT, R0, 0x1, !P1 ;  /* 0x000000010000780c */ /* 0x000fe20004fc1670 */
[-C--:B0-----:R-:W-:Y:S02]  /*14f50*/  @!P3 IMAD R3, R156, R17.reuse, RZ ;  /* 0x000000119c03b224 */ /* 0x081fe400078e02ff */
[-C--:B-1----:R-:W-:Y:S02]  /*14f60*/  @!P4 IMAD R13, R152, R17.reuse, RZ ;  /* 0x00000011980dc224 */ /* 0x082fe400078e02ff */
[----:B------:R-:W-:Y:S01]  /*14f70*/  @!P0 IMAD R153, R22, R17, RZ ;  /* 0x0000001116998224 */ /* 0x000fe200078e02ff */
[----:B------:R0:W-:Y:S01]  /*14f80*/  @!P3 STG.E.U8 desc[UR36][R10.64+0xf1], R3 ;  /* 0x0000f1030a00b986 */ /* 0x0001e2000c101124 */
[----:B------:R-:W-:-:S02]  /*14f90*/  ISETP.GE.AND P3, PT, R154, 0x89, PT ;  /* 0x000000899a00780c */ /* 0x000fc40003f66270 */
[-C--:B--2---:R-:W-:Y:S02]  /*14fa0*/  @!P5 IMAD R15, R20, R17.reuse, RZ ;  /* 0x00000011140fd224 */ /* 0x084fe400078e02ff */
[-C--:B------:R-:W-:Y:S01]  /*14fb0*/  @!P2 IMAD R21, R14, R17.reuse, RZ ;  /* 0x000000110e15a224 */ /* 0x080fe200078e02ff */
[----:B------:R-:W-:Y:S01]  /*14fc0*/  @!P0 STG.E.U8 desc[UR36][R4.64+0xf9], R153 ;  /* 0x0000f99904008986 */ /* 0x000fe2000c101124 */
[----:B---3--:R-:W-:Y:S01]  /*14fd0*/  @!P6 IMAD R23, R24, R17, RZ ;  /* 0x000000111817e224 */ /* 0x008fe200078e02ff */
[C---:B------:R-:W-:Y:S02]  /*14fe0*/  ISETP.LT.OR P0, PT, R0.reuse, 0x2, !P1 ;  /* 0x000000020000780c */ /* 0x040fe40004f01670 */
[----:B------:R1:W-:Y:S01]  /*14ff0*/  @!P4 STG.E.U8 desc[UR36][R4.64+0xf8], R13 ;  /* 0x0000f80d0400c986 */ /* 0x0003e2000c101124 */
[----:B------:R-:W-:-:S03]  /*15000*/  ISETP.LT.OR P4, PT, R0, 0x1, !P3 ;  /* 0x000000010000780c */ /* 0x000fc60005f81670 */
[----:B------:R-:W-:Y:S01]  /*15010*/  @!P5 STG.E.U8 desc[UR36][R10.64+0xf8], R15 ;  /* 0x0000f80f0a00d986 */ /* 0x000fe2000c101124 */
[----:B------:R-:W-:-:S03]  /*15020*/  ISETP.LT.OR P5, PT, R0, 0x2, !P3 ;  /* 0x000000020000780c */ /* 0x000fc60005fa1670 */
[----:B------:R-:W-:Y:S01]  /*15030*/  @!P2 STG.E.U8 desc[UR36][R10.64+0xf9], R21 ;  /* 0x0000f9150a00a986 */ /* 0x000fe2000c101124 */
[----:B------:R-:W-:-:S03]  /*15040*/  ISETP.LT.OR P2, PT, R0, 0x9, !P1 ;  /* 0x000000090000780c */ /* 0x000fc60004f41670 */
[----:B------:R-:W-:Y:S01]  /*15050*/  @!P6 STG.E.U8 desc[UR36][R6.64], R23 ;  /* 0x000000170600e986 */ /* 0x000fe2000c101124 */
[----:B------:R-:W-:Y:S01]  /*15060*/  ISETP.LT.OR P6, PT, R0, 0xa, !P1 ;  /* 0x0000000a0000780c */ /* 0x000fe20004fc1670 */
[-C--:B------:R-:W-:Y:S02]  /*15070*/  @!P0 IMAD R25, R25, R17.reuse, RZ ;  /* 0x0000001119198224 */ /* 0x080fe400078e02ff */
[-C--:B0-----:R-:W-:Y:S02]  /*15080*/  @!P4 IMAD R3, R26, R17.reuse, RZ ;  /* 0x000000111a03c224 */ /* 0x081fe400078e02ff */
[-C--:B------:R-:W-:Y:S01]  /*15090*/  @!P5 IMAD R27, R27, R17.reuse, RZ ;  /* 0x000000111b1bd224 */ /* 0x080fe200078e02ff */
[----:B------:R-:W-:Y:S03]  /*150a0*/  @!P0 STG.E.U8 desc[UR36][R6.64+0x1], R25 ;  /* 0x0000011906008986 */ /* 0x000fe6000c101124 */
[----:B-1----:R-:W-:Y:S01]  /*150b0*/  @!P2 IMAD R5, R28, R17, RZ ;  /* 0x000000111c05a224 */ /* 0x002fe200078e02ff */
[----:B------:R0:W-:Y:S01]  /*150c0*/  @!P4 STG.E.U8 desc[UR36][R8.64], R3 ;  /* 0x000000030800c986 */ /* 0x0001e2000c101124 */
[----:B------:R-:W-:-:S02]  /*150d0*/  ISETP.LT.OR P0, PT, R0, 0xa, !P3 ;  /* 0x0000000a0000780c */ /* 0x000fc40005f01670 */
[----:B------:R-:W-:Y:S01]  /*150e0*/  @!P6 IMAD R29, R29, R17, RZ ;  /* 0x000000111d1de224 */ /* 0x000fe200078e02ff */
[C---:B------:R-:W-:Y:S01]  /*150f0*/  ISETP.LT.OR P4, PT, R0.reuse, 0x9, !P3 ;  /* 0x000000090000780c */ /* 0x040fe20005f81670 */
[----:B------:R-:W-:Y:S01]  /*15100*/  @!P5 STG.E.U8 desc[UR36][R8.64+0x1], R27 ;  /* 0x0000011b0800d986 */ /* 0x000fe2000c101124 */
[----:B------:R-:W-:-:S03]  /*15110*/  ISETP.LT.OR P5, PT, R0, 0x11, !P1 ;  /* 0x000000110000780c */ /* 0x000fc60004fa1670 */
[----:B------:R1:W-:Y:S01]  /*15120*/  @!P2 STG.E.U8 desc[UR36][R6.64+0x8], R5 ;  /* 0x000008050600a986 */ /* 0x0003e2000c101124 */
[----:B------:R-:W-:-:S03]  /*15130*/  ISETP.LT.OR P2, PT, R0, 0x12, !P1 ;  /* 0x000000120000780c */ /* 0x000fc60004f41670 */
[----:B------:R-:W-:Y:S01]  /*15140*/  @!P6 STG.E.U8 desc[UR36][R6.64+0x9], R29 ;  /* 0x0000091d0600e986 */ /* 0x000fe2000c101124 */
[----:B------:R-:W-:Y:S01]  /*15150*/  ISETP.LT.OR P6, PT, R0, 0x11, !P3 ;  /* 0x000000110000780c */ /* 0x000fe20005fc1670 */
[-C--:B------:R-:W-:Y:S02]  /*15160*/  @!P0 IMAD R31, R31, R17.reuse, RZ ;  /* 0x000000111f1f8224 */ /* 0x080fe400078e02ff */
[-C--:B0-----:R-:W-:Y:S02]  /*15170*/  @!P4 IMAD R3, R30, R17.reuse, RZ ;  /* 0x000000111e03c224 */ /* 0x081fe400078e02ff */
[-C--:B------:R-:W-:Y:S01]  /*15180*/  @!P5 IMAD R11, R32, R17.reuse, RZ ;  /* 0x00000011200bd224 */ /* 0x080fe200078e02ff */
[----:B------:R-:W-:Y:S03]  /*15190*/  @!P0 STG.E.U8 desc[UR36][R8.64+0x9], R31 ;  /* 0x0000091f08008986 */ /* 0x000fe6000c101124 */
[----:B------:R-:W-:Y:S01]  /*151a0*/  @!P2 IMAD R33, R33, R17, RZ ;  /* 0x000000112121a224 */ /* 0x000fe200078e02ff */
[----:B------:R0:W-:Y:S01]  /*151b0*/  @!P4 STG.E.U8 desc[UR36][R8.64+0x8], R3 ;  /* 0x000008030800c986 */ /* 0x0001e2000c101124 */
[----:B------:R-:W-:-:S02]  /*151c0*/  ISETP.LT.OR P0, PT, R0, 0x12, !P3 ;  /* 0x000000120000780c */ /* 0x000fc40005f01670 */
[----:B-1----:R-:W-:Y:S01]  /*151d0*/  @!P6 IMAD R5, R34, R17, RZ ;  /* 0x000000112205e224 */ /* 0x002fe200078e02ff */
[C---:B------:R-:W-:Y:S01]  /*151e0*/  ISETP.LT.OR P4, PT, R0.reuse, 0x19, !P1 ;  /* 0x000000190000780c */ /* 0x040fe20004f81670 */
[----:B------:R-:W-:Y:S01]  /*151f0*/  @!P5 STG.E.U8 desc[UR36][R6.64+0x10], R11 ;  /* 0x0000100b0600d986 */ /* 0x000fe2000c101124 */
[----:B------:R-:W-:-:S03]  /*15200*/  ISETP.LT.OR P5, PT, R0, 0x1a, !P1 ;  /* 0x0000001a0000780c */ /* 0x000fc60004fa1670 */
[----:B------:R-:W-:Y:S01]  /*15210*/  @!P2 STG.E.U8 desc[UR36][R6.64+0x11], R33 ;  /* 0x000011210600a986 */ /* 0x000fe2000c101124 */
[----:B------:R-:W-:-:S03]  /*15220*/  ISETP.LT.OR P2, PT, R0, 0x19, !P3 ;  /* 0x000000190000780c */ /* 0x000fc60005f41670 */
[----:B------:R1:W-:Y:S01]  /*15230*/  @!P6 STG.E.U8 desc[UR36][R8.64+0x10], R5 ;  /* 0x000010050800e986 */ /* 0x0003e2000c101124 */
[----:B------:R-:W-:Y:S01]  /*15240*/  ISETP.LT.OR P6, PT, R0, 0x1a, !P3 ;  /* 0x0000001a0000780c */ /* 0x000fe20005fc1670 */
[-C--:B------:R-:W-:Y:S02]  /*15250*/  @!P0 IMAD R35, R35, R17.reuse, RZ ;  /* 0x0000001123238224 */ /* 0x080fe400078e02ff */
[-C--:B0-----:R-:W-:Y:S02]  /*15260*/  @!P4 IMAD R3, R36, R17.reuse, RZ ;  /* 0x000000112403c224 */ /* 0x081fe400078e02ff */
[-C--:B------:R-:W-:Y:S01]  /*15270*/  @!P5 IMAD R37, R37, R17.reuse, RZ ;  /* 0x000000112525d224 */ /* 0x080fe200078e02ff */
[----:B------:R-:W-:Y:S01]  /*15280*/  @!P0 STG.E.U8 desc[UR36][R8.64+0x11], R35 ;  /* 0x0000112308008986 */ /* 0x000fe2000c101124 */
[----:B------:R-:W-:Y:S02]  /*15290*/  ISETP.LT.OR P0, PT, R0, 0x22, !P1 ;  /* 0x000000220000780c */ /* 0x000fe40004f01670 */
[----:B-1----:R-:W-:-:S04]  /*152a0*/  @!P2 IMAD R5, R38, R17, RZ ;  /* 0x000000112605a224 */ /* 0x002fc800078e02ff */
[----:B------:R-:W-:Y:S01]  /*152b0*/  @!P6 IMAD R39, R39, R17, RZ ;  /* 0x000000112727e224 */ /* 0x000fe200078e02ff */
[----:B------:R0:W-:Y:S01]  /*152c0*/  @!P4 STG.E.U8 desc[UR36][R6.64+0x18], R3 ;  /* 0x000018030600c986 */ /* 0x0001e2000c101124 */
[----:B------:R-:W-:-:S03]  /*152d0*/  ISETP.LT.OR P4, PT, R0, 0x21, !P1 ;  /* 0x000000210000780c */ /* 0x000fc60004f81670 */
        /* <DEDUP_REMOVED lines=216> */
[-C--:B0-----:R-:W-:Y:S02]  /*16060*/  @!P4 IMAD R3, R110, R17.reuse, RZ ;  /* 0x000000116e03c224 */ /* 0x081fe400078e02ff */
[-C--:B------:R-:W-:Y:S02]  /*16070*/  @!P0 IMAD R111, R111, R17.reuse, RZ ;  /* 0x000000116f6f8224 */ /* 0x080fe400078e02ff */
[-C--:B------:R-:W-:Y:S01]  /*16080*/  @!P5 IMAD R11, R112, R17.reuse, RZ ;  /* 0x00000011700bd224 */ /* 0x080fe200078e02ff */
[----:B------:R0:W-:Y:S03]  /*16090*/  @!P4 STG.E.U8 desc[UR36][R8.64+0xa8], R3 ;  /* 0x0000a8030800c986 */ /* 0x0001e6000c101124 */
[-C--:B------:R-:W-:Y:S01]  /*160a0*/  @!P2 IMAD R113, R113, R17.reuse, RZ ;  /* 0x000000117171a224 */ /* 0x080fe200078e02ff */
[----:B------:R-:W-:Y:S03]  /*160b0*/  @!P0 STG.E.U8 desc[UR36][R8.64+0xa9], R111 ;  /* 0x0000a96f08008986 */ /* 0x000fe6000c101124 */
[----:B-1----:R-:W-:Y:S01]  /*160c0*/  @!P6 IMAD R5, R114, R17, RZ ;  /* 0x000000117205e224 */ /* 0x002fe200078e02ff */
[C---:B------:R-:W-:Y:S01]  /*160d0*/  ISETP.LT.OR P0, PT, R0.reuse, 0xb2, !P3 ;  /* 0x000000b20000780c */ /* 0x040fe20005f01670 */
[----:B------:R-:W-:Y:S01]  /*160e0*/  @!P5 STG.E.U8 desc[UR36][R6.64+0xb0], R11 ;  /* 0x0000b00b0600d986 */ /* 0x000fe2000c101124 */
[----:B------:R-:W-:-:S02]  /*160f0*/  ISETP.LT.OR P5, PT, R0, 0xba, !P1 ;  /* 0x000000ba0000780c */ /* 0x000fc40004fa1670 */
[C---:B------:R-:W-:Y:S01]  /*16100*/  ISETP.LT.OR P4, PT, R0.reuse, 0xb9, !P1 ;  /* 0x000000b90000780c */ /* 0x040fe20004f81670 */
[----:B------:R-:W-:Y:S01]  /*16110*/  @!P2 STG.E.U8 desc[UR36][R6.64+0xb1], R113 ;  /* 0x0000b1710600a986 */ /* 0x000fe2000c101124 */
[----:B------:R-:W-:-:S03]  /*16120*/  ISETP.LT.OR P2, PT, R0, 0xb9, !P3 ;  /* 0x000000b90000780c */ /* 0x000fc60005f41670 */
[----:B------:R1:W-:Y:S01]  /*16130*/  @!P6 STG.E.U8 desc[UR36][R8.64+0xb0], R5 ;  /* 0x0000b0050800e986 */ /* 0x0003e2000c101124 */
[----:B------:R-:W-:-:S03]  /*16140*/  ISETP.LT.OR P6, PT, R0, 0xba, !P3 ;  /* 0x000000ba0000780c */ /* 0x000fc60005fc1670 */
[-C--:B------:R-:W-:Y:S02]  /*16150*/  @!P0 IMAD R115, R115, R17.reuse, RZ ;  /* 0x0000001173738224 */ /* 0x080fe400078e02ff */
[-C--:B------:R-:W-:Y:S02]  /*16160*/  @!P5 IMAD R117, R117, R17.reuse, RZ ;  /* 0x000000117575d224 */ /* 0x080fe400078e02ff */
[-C--:B0-----:R-:W-:Y:S01]  /*16170*/  @!P4 IMAD R3, R116, R17.reuse, RZ ;  /* 0x000000117403c224 */ /* 0x081fe200078e02ff */
[----:B------:R-:W-:Y:S01]  /*16180*/  @!P0 STG.E.U8 desc[UR36][R8.64+0xb1], R115 ;  /* 0x0000b17308008986 */ /* 0x000fe2000c101124 */
[----:B------:R-:W-:Y:S01]  /*16190*/  ISETP.LT.OR P0, PT, R0, 0xc1, !P1 ;  /* 0x000000c10000780c */ /* 0x000fe20004f01670 */
[----:B-1----:R-:W-:-:S03]  /*161a0*/  @!P2 IMAD R5, R118, R17, RZ ;  /* 0x000000117605a224 */ /* 0x002fc600078e02ff */
[----:B------:R-:W-:Y:S01]  /*161b0*/  @!P6 IMAD R119, R119, R17, RZ ;  /* 0x000000117777e224 */ /* 0x000fe200078e02ff */
[----:B------:R-:W-:Y:S01]  /*161c0*/  @!P5 STG.E.U8 desc[UR36][R6.64+0xb9], R117 ;  /* 0x0000b9750600d986 */ /* 0x000fe2000c101124 */
[----:B------:R-:W-:-:S03]  /*161d0*/  ISETP.LT.OR P5, PT, R0, 0xc2, !P1 ;  /* 0x000000c20000780c */ /* 0x000fc60004fa1670 */
[----:B------:R0:W-:Y:S01]  /*161e0*/  @!P4 STG.E.U8 desc[UR36][R6.64+0xb8], R3 ;  /* 0x0000b8030600c986 */ /* 0x0001e2000c101124 */
[----:B------:R-:W-:-:S03]  /*161f0*/  ISETP.LT.OR P4, PT, R0, 0xc1, !P3 ;  /* 0x000000c10000780c */ /* 0x000fc60005f81670 */
[----:B------:R-:W-:Y:S01]  /*16200*/  @!P6 STG.E.U8 desc[UR36][R8.64+0xb9], R119 ;  /* 0x0000b9770800e986 */ /* 0x000fe2000c101124 */
[----:B------:R-:W-:-:S03]  /*16210*/  ISETP.LT.OR P6, PT, R0, 0xc2, !P3 ;  /* 0x000000c20000780c */ /* 0x000fc60005fc1670 */
[----:B------:R1:W-:Y:S01]  /*16220*/  @!P2 STG.E.U8 desc[UR36][R8.64+0xb8], R5 ;  /* 0x0000b8050800a986 */ /* 0x0003e2000c101124 */
[----:B------:R-:W-:Y:S01]  /*16230*/  ISETP.LT.OR P2, PT, R0, 0xc9, !P1 ;  /* 0x000000c90000780c */ /* 0x000fe20004f41670 */
[-C--:B------:R-:W-:Y:S02]  /*16240*/  @!P0 IMAD R11, R120, R17.reuse, RZ ;  /* 0x00000011780b8224 */ /* 0x080fe400078e02ff */
[-C--:B------:R-:W-:Y:S02]  /*16250*/  @!P5 IMAD R121, R121, R17.reuse, RZ ;  /* 0x000000117979d224 */ /* 0x080fe400078e02ff */
[-C--:B0-----:R-:W-:Y:S01]  /*16260*/  @!P4 IMAD R3, R122, R17.reuse, RZ ;  /* 0x000000117a03c224 */ /* 0x081fe200078e02ff */
[----:B------:R0:W-:Y:S03]  /*16270*/  @!P0 STG.E.U8 desc[UR36][R6.64+0xc0], R11 ;  /* 0x0000c00b06008986 */ /* 0x0001e6000c101124 */
[-C--:B------:R-:W-:Y:S01]  /*16280*/  @!P6 IMAD R123, R123, R17.reuse, RZ ;  /* 0x000000117b7be224 */ /* 0x080fe200078e02ff */
[----:B------:R-:W-:Y:S01]  /*16290*/  ISETP.LT.OR P0, PT, R0, 0xca, !P1 ;  /* 0x000000ca0000780c */ /* 0x000fe20004f01670 */
[----:B------:R-:W-:Y:S02]  /*162a0*/  @!P5 STG.E.U8 desc[UR36][R6.64+0xc1], R121 ;  /* 0x0000c1790600d986 */ /* 0x000fe4000c101124 */
[----:B-1----:R-:W-:Y:S01]  /*162b0*/  @!P2 IMAD R5, R124, R17, RZ ;  /* 0x000000117c05a224 */ /* 0x002fe200078e02ff */
[C---:B------:R-:W-:Y:S01]  /*162c0*/  ISETP.LT.OR P5, PT, R0.reuse, 0xc9, !P3 ;  /* 0x000000c90000780c */ /* 0x040fe20005fa1670 */
[----:B------:R1:W-:Y:S01]  /*162d0*/  @!P4 STG.E.U8 desc[UR36][R8.64+0xc0], R3 ;  /* 0x0000c0030800c986 */ /* 0x0003e2000c101124 */
        /* <DEDUP_REMOVED lines=8> */
[----:B------:R-:W-:Y:S03]  /*16360*/  @!P0 STG.E.U8 desc[UR36][R6.64+0xc9], R125 ;  /* 0x0000c97d06008986 */ /* 0x000fe6000c101124 */
[-C--:B-1----:R-:W-:Y:S01]  /*16370*/  @!P6 IMAD R3, R128, R17.reuse, RZ ;  /* 0x000000118003e224 */ /* 0x082fe200078e02ff */
[----:B------:R0:W-:Y:S03]  /*16380*/  @!P5 STG.E.U8 desc[UR36][R8.64+0xc8], R11 ;  /* 0x0000c80b0800d986 */ /* 0x0001e6000c101124 */
[----:B------:R-:W-:Y:S01]  /*16390*/  @!P2 IMAD R129, R129, R17, RZ ;  /* 0x000000118181a224 */ /* 0x000fe200078e02ff */
[C---:B------:R-:W-:Y:S01]  /*163a0*/  ISETP.LT.OR P0, PT, R0.reuse, 0xd1, !P3 ;  /* 0x000000d10000780c */ /* 0x040fe20005f01670 */
[----:B------:R-:W-:Y:S01]  /*163b0*/  @!P4 STG.E.U8 desc[UR36][R8.64+0xc9], R127 ;  /* 0x0000c97f0800c986 */ /* 0x000fe2000c101124 */
[----:B------:R-:W-:-:S02]  /*163c0*/  ISETP.LT.OR P5, PT, R0, 0xd2, !P3 ;  /* 0x000000d20000780c */ /* 0x000fc40005fa1670 */
[C---:B------:R-:W-:Y:S01]  /*163d0*/  ISETP.LT.OR P4, PT, R0.reuse, 0xd9, !P1 ;  /* 0x000000d90000780c */ /* 0x040fe20004f81670 */
[----:B------:R1:W-:Y:S01]  /*163e0*/  @!P6 STG.E.U8 desc[UR36][R6.64+0xd0], R3 ;  /* 0x0000d0030600e986 */ /* 0x0003e2000c101124 */
[----:B------:R-:W-:-:S03]  /*163f0*/  ISETP.LT.OR P6, PT, R0, 0xda, !P1 ;  /* 0x000000da0000780c */ /* 0x000fc60004fc1670 */
[----:B------:R-:W-:Y:S01]  /*16400*/  @!P2 STG.E.U8 desc[UR36][R6.64+0xd1], R129 ;  /* 0x0000d1810600a986 */ /* 0x000fe2000c101124 */
[----:B------:R-:W-:-:S03]  /*16410*/  ISETP.LT.OR P2, PT, R0, 0xd9, !P3 ;  /* 0x000000d90000780c */ /* 0x000fc60005f41670 */
[-C--:B--2---:R-:W-:Y:S02]  /*16420*/  @!P0 IMAD R5, R130, R17.reuse, RZ ;  /* 0x0000001182058224 */ /* 0x084fe400078e02ff */
[-C--:B------:R-:W-:Y:S02]  /*16430*/  @!P5 IMAD R131, R131, R17.reuse, RZ ;  /* 0x000000118383d224 */ /* 0x080fe400078e02ff */
[-C--:B0-----:R-:W-:Y:S02]  /*16440*/  @!P4 IMAD R11, R132, R17.reuse, RZ ;  /* 0x00000011840bc224 */ /* 0x081fe400078e02ff */
[-C--:B------:R-:W-:Y:S01]  /*16450*/  @!P6 IMAD R133, R133, R17.reuse, RZ ;  /* 0x000000118585e224 */ /* 0x080fe200078e02ff */
[----:B------:R0:W-:Y:S03]  /*16460*/  @!P0 STG.E.U8 desc[UR36][R8.64+0xd0], R5 ;  /* 0x0000d00508008986 */ /* 0x0001e6000c101124 */
[----:B-1----:R-:W-:Y:S01]  /*16470*/  @!P2 IMAD R3, R134, R17, RZ ;  /* 0x000000118603a224 */ /* 0x002fe200078e02ff */
[----:B------:R-:W-:Y:S01]  /*16480*/  @!P5 STG.E.U8 desc[UR36][R8.64+0xd1], R131 ;  /* 0x0000d1830800d986 */ /* 0x000fe2000c101124 */
[----:B------:R-:W-:-:S02]  /*16490*/  ISETP.LT.OR P0, PT, R0, 0xda, !P3 ;  /* 0x000000da0000780c */ /* 0x000fc40005f01670 */
        /* <DEDUP_REMOVED lines=14> */
[----:B------:R-:W-:Y:S01]  /*16580*/  @!P4 STG.E.U8 desc[UR36][R6.64+0xe1], R137 ;  /* 0x0000e1890600c986 */ /* 0x000fe2000c101124 */
[----:B------:R-:W-:-:S02]  /*16590*/  ISETP.LT.OR P0, PT, R0, 0xe9, !P1 ;  /* 0x000000e90000780c */ /* 0x000fc40004f01670 */
[C---:B------:R-:W-:Y:S01]  /*165a0*/  ISETP.LT.OR P4, PT, R0.reuse, 0xea, !P1 ;  /* 0x000000ea0000780c */ /* 0x040fe20004f81670 */
[----:B------:R1:W-:Y:S01]  /*165b0*/  @!P6 STG.E.U8 desc[UR36][R8.64+0xe0], R11 ;  /* 0x0000e00b0800e986 */ /* 0x0003e2000c101124 */
[C---:B------:R-:W-:Y:S02]  /*165c0*/  ISETP.LT.OR P6, PT, R0.reuse, 0xe9, !P3 ;  /* 0x000000e90000780c */ /* 0x040fe40005fc1670 */
[C---:B------:R-:W-:Y:S01]  /*165d0*/  ISETP.LT.OR P5, PT, R0.reuse, 0xea, !P3 ;  /* 0x000000ea0000780c */ /* 0x040fe20005fa1670 */
[----:B------:R-:W-:Y:S01]  /*165e0*/  @!P2 STG.E.U8 desc[UR36][R8.64+0xe1], R139 ;  /* 0x0000e18b0800a986 */ /* 0x000fe2000c101124 */
[----:B------:R-:W-:-:S05]  /*165f0*/  ISETP.LT.OR P2, PT, R0, 0xf1, !P1 ;  /* 0x000000f10000780c */ /* 0x000fca0004f41670 */
[-C--:B--2---:R-:W-:Y:S02]  /*16600*/  @!P0 IMAD R3, R140, R17.reuse, RZ ;  /* 0x000000118c038224 */ /* 0x084fe400078e02ff */
[-C--:B------:R-:W-:Y:S02]  /*16610*/  @!P4 IMAD R141, R141, R17.reuse, RZ ;  /* 0x000000118d8dc224 */ /* 0x080fe400078e02ff */
[-C--:B0-----:R-:W-:Y:S02]  /*16620*/  @!P6 IMAD R5, R142, R17.reuse, RZ ;  /* 0x000000118e05e224 */ /* 0x081fe400078e02ff */
[-C--:B------:R-:W-:Y:S02]  /*16630*/  @!P5 IMAD R143, R143, R17.reuse, RZ ;  /* 0x000000118f8fd224 */ /* 0x080fe400078e02ff */
[----:B-1----:R-:W-:Y:S01]  /*16640*/  @!P2 IMAD R11, R144, R17, RZ ;  /* 0x00000011900ba224 */ /* 0x002fe200078e02ff */
[----:B------:R0:W-:Y:S01]  /*16650*/  @!P0 STG.E.U8 desc[UR36][R6.64+0xe8], R3 ;  /* 0x0000e80306008986 */ /* 0x0001e2000c101124 */
[----:B------:R-:W-:-:S03]  /*16660*/  ISETP.LT.OR P0, PT, R0, 0xf2, !P1 ;  /* 0x000000f20000780c */ /* 0x000fc60004f01670 */
[----:B------:R-:W-:Y:S01]  /*16670*/  @!P4 STG.E.U8 desc[UR36][R6.64+0xe9], R141 ;  /* 0x0000e98d0600c986 */ /* 0x000fe2000c101124 */
[----:B------:R-:W-:-:S03]  /*16680*/  ISETP.LT.OR P4, PT, R0, 0xf1, !P3 ;  /* 0x000000f10000780c */ /* 0x000fc60005f81670 */
[----:B------:R-:W-:Y:S01]  /*16690*/  @!P6 STG.E.U8 desc[UR36][R8.64+0xe8], R5 ;  /* 0x0000e8050800e986 */ /* 0x000fe2000c101124 */
[----:B------:R-:W-:-:S03]  /*166a0*/  ISETP.LT.OR P6, PT, R0, 0xf2, !P3 ;  /* 0x000000f20000780c */ /* 0x000fc60005fc1670 */
[----:B------:R-:W-:Y:S01]  /*166b0*/  @!P5 STG.E.U8 desc[UR36][R8.64+0xe9], R143 ;  /* 0x0000e98f0800d986 */ /* 0x000fe2000c101124 */
[----:B------:R-:W-:-:S03]  /*166c0*/  ISETP.LT.OR P5, PT, R0, 0xf9, !P3 ;  /* 0x000000f90000780c */ /* 0x000fc60005fa1670 */
[----:B------:R1:W-:Y:S01]  /*166d0*/  @!P2 STG.E.U8 desc[UR36][R6.64+0xf0], R11 ;  /* 0x0000f00b0600a986 */ /* 0x0003e2000c101124 */
[C---:B------:R-:W-:Y:S02]  /*166e0*/  ISETP.LT.OR P2, PT, R0.reuse, 0xf9, !P1 ;  /* 0x000000f90000780c */ /* 0x040fe40004f41670 */
[C---:B------:R-:W-:Y:S02]  /*166f0*/  ISETP.LT.OR P1, PT, R0.reuse, 0xfa, !P1 ;  /* 0x000000fa0000780c */ /* 0x040fe40004f21670 */
[----:B------:R-:W-:Y:S01]  /*16700*/  ISETP.LT.OR P3, PT, R0, 0xfa, !P3 ;  /* 0x000000fa0000780c */ /* 0x000fe20005f61670 */
[-C--:B------:R-:W-:Y:S02]  /*16710*/  @!P0 IMAD R145, R145, R17.reuse, RZ ;  /* 0x0000001191918224 */ /* 0x080fe400078e02ff */
[-C--:B0-----:R-:W-:Y:S02]  /*16720*/  @!P4 IMAD R3, R146, R17.reuse, RZ ;  /* 0x000000119203c224 */ /* 0x081fe400078e02ff */
[----:B------:R-:W-:-:S02]  /*16730*/  @!P6 IMAD R147, R147, R17, RZ ;  /* 0x000000119393e224 */ /* 0x000fc400078e02ff */
[-C--:B-1----:R-:W-:Y:S02]  /*16740*/  @!P5 IMAD R11, R150, R17.reuse, RZ ;  /* 0x00000011960bd224 */ /* 0x082fe400078e02ff */
[-C--:B------:R-:W-:Y:S02]  /*16750*/  @!P2 IMAD R5, R148, R17.reuse, RZ ;  /* 0x000000119405a224 */ /* 0x080fe400078e02ff */
[-C--:B------:R-:W-:Y:S02]  /*16760*/  @!P1 IMAD R149, R149, R17.reuse, RZ ;  /* 0x0000001195959224 */ /* 0x080fe400078e02ff */
[----:B------:R-:W-:Y:S01]  /*16770*/  @!P3 IMAD R151, R151, R17, RZ ;  /* 0x000000119797b224 */ /* 0x000fe200078e02ff */
[----:B------:R0:W-:Y:S04]  /*16780*/  @!P0 STG.E.U8 desc[UR36][R6.64+0xf1], R145 ;  /* 0x0000f19106008986 */ /* 0x0001e8000c101124 */
[----:B------:R0:W-:Y:S04]  /*16790*/  @!P4 STG.E.U8 desc[UR36][R8.64+0xf0], R3 ;  /* 0x0000f0030800c986 */ /* 0x0001e8000c101124 */
[----:B------:R0:W-:Y:S04]  /*167a0*/  @!P6 STG.E.U8 desc[UR36][R8.64+0xf1], R147 ;  /* 0x0000f1930800e986 */ /* 0x0001e8000c101124 */
[----:B------:R0:W-:Y:S04]  /*167b0*/  @!P2 STG.E.U8 desc[UR36][R6.64+0xf8], R5 ;  /* 0x0000f8050600a986 */ /* 0x0001e8000c101124 */
[----:B------:R0:W-:Y:S04]  /*167c0*/  @!P1 STG.E.U8 desc[UR36][R6.64+0xf9], R149 ;  /* 0x0000f99506009986 */ /* 0x0001e8000c101124 */
[----:B------:R0:W-:Y:S04]  /*167d0*/  @!P5 STG.E.U8 desc[UR36][R8.64+0xf8], R11 ;  /* 0x0000f80b0800d986 */ /* 0x0001e8000c101124 */
[----:B------:R0:W-:Y:S02]  /*167e0*/  @!P3 STG.E.U8 desc[UR36][R8.64+0xf9], R151 ;  /* 0x0000f9970800b986 */ /* 0x0001e4000c101124 */
.L_x_548:
[----:B------:R-:W-:Y:S05]  /*167f0*/  BSYNC B0 ;  /* 0x0000000000007941 */ /* 0x000fea0003800000 */
.L_x_34:
[----:B0-----:R-:W5:Y:S04]  /*16800*/  LDL.LU R3, [R1+0x200] ;  /* 0x0002000001037983 */ /* 0x001f680000300800 */
[----:B------:R-:W5:Y:S01]  /*16810*/  LDL.LU R2, [R1+0x204] ;  /* 0x0002040001027983 */ /* 0x000f620000300800 */
[----:B------:R-:W-:Y:S01]  /*16820*/  ULDC UR4, c[0x0][0xc] ;  /* 0x0000030000047ab9 */ /* 0x000fe20000000800 */
[----:B------:R-:W-:Y:S01]  /*16830*/  ULDC UR5, c[0x0][0x10] ;  /* 0x0000040000057ab9 */ /* 0x000fe20000000800 */
[----:B------:R-:W5:Y:S01]  /*16840*/  LDC R5, c[0x0][0x14] ;  /* 0x00000500ff057b82 */ /* 0x000f620000000800 */
[----:B------:R-:W-:Y:S01]  /*16850*/  UIMAD.WIDE.U32 UR4, UR4, UR5, URZ ;  /* 0x00000005040472a5 */ /* 0x000fe2000f8e003f */
[----:B------:R-:W-:Y:S01]  /*16860*/  PRMT R0, RZ, 0x7610, R0 ;  /* 0x00007610ff007816 */ /* 0x000fe20000000000 */
[----:B------:R-:W-:Y:S01]  /*16870*/  UMOV UR42, 0xffffffff ;  /* 0xffffffff002a7882 */ /* 0x000fe20000000000 */
[----:B------:R-:W-:-:S03]  /*16880*/  UMOV UR43, 0xffffffff ;  /* 0xffffffff002b7882 */ /* 0x000fc60000000000 */
[----:B-----5:R-:W-:-:S04]  /*16890*/  IMAD.WIDE.U32 R2, R5, UR4, R2 ;  /* 0x0000000405027c25 */ /* 0x020fc8000f8e0002 */
[----:B------:R-:W-:Y:S01]  /*168a0*/  IMAD R5, R5, UR5, RZ ;  /* 0x0000000505057c24 */ /* 0x000fe2000f8e02ff */
[----:B------:R-:W-:Y:S01]  /*168b0*/  ULDC.64 UR4, c[0x0][0x650] ;  /* 0x0001940000047ab9 */ /* 0x000fe20000000a00 */
[----:B-1-3--:R-:W-:Y:S01]  /*168c0*/  IMAD.MOV.U32 R6, RZ, RZ, R2 ;  /* 0x000000ffff067224 */ /* 0x00afe200078e0002 */
[----:B------:R-:W-:Y:S02]  /*168d0*/  ISETP.GE.U32.AND P0, PT, R2, UR4, PT ;  /* 0x0000000402007c0c */ /* 0x000fe4000bf06070 */
[----:B------:R-:W-:-:S04]  /*168e0*/  IADD3 R4, R3, R5, RZ ;  /* 0x0000000503047210 */ /* 0x000fc80007ffe0ff */
[----:B------:R-:W-:Y:S01]  /*168f0*/  ISETP.GE.U32.AND.EX P0, PT, R4, UR5, PT, P0 ;  /* 0x0000000504007c0c */ /* 0x000fe2000bf06100 */
[----:B------:R0:W-:Y:S04]  /*16900*/  STL [R1+0x200], R4 ;  /* 0x0002000401007387 */ /* 0x0001e80000100800 */
[----:B------:R0:W-:Y:S08]  /*16910*/  STL [R1+0x204], R6 ;  /* 0x0002040601007387 */ /* 0x0001f00000100800 */
[----:B------:R-:W-:Y:S05]  /*16920*/  @P0 BRA `(.L_x_549) ;  /* 0x0000000400880947 */ /* 0x000fea0003800000 */
[----:B------:R-:W1:Y:S01]  /*16930*/  S2UR UR6, SR_CTAID.X ;  /* 0x00000000000679c3 */ /* 0x000e620000002500 */
[----:B------:R-:W-:Y:S01]  /*16940*/  ULDC.64 UR12, c[0x0][0x628] ;  /* 0x00018a00000c7ab9 */ /* 0x000fe20000000a00 */
[----:B------:R-:W-:Y:S01]  /*16950*/  ULDC UR4, c[0x0][0x150] ;  /* 0x0000540000047ab9 */ /* 0x000fe20000000800 */
[----:B------:R-:W-:Y:S01]  /*16960*/  ISETP.NE.U32.AND P0, PT, RZ, UR12, PT ;  /* 0x0000000cff007c0c */ /* 0x000fe2000bf05070 */
[----:B------:R-:W-:Y:S01]  /*16970*/  ULDC UR15, c[0x0][0x630] ;  /* 0x00018c00000f7ab9 */ /* 0x000fe20000000800 */
[----:B------:R-:W-:Y:S01]  /*16980*/  R2UR UR16, R6 ;  /* 0x00000000061072ca */ /* 0x000fe200000e0000 */
[----:B------:R-:W-:Y:S01]  /*16990*/  ULDC UR19, c[0x0][0x154] ;  /* 0x0000550000137ab9 */ /* 0x000fe20000000800 */
[----:B------:R-:W-:Y:S01]  /*169a0*/  ISETP.NE.AND.EX P0, PT, RZ, UR13, PT, P0 ;  /* 0x0000000dff007c0c */ /* 0x000fe2000bf05300 */
[----:B------:R-:W3:Y:S01]  /*169b0*/  S2UR UR18, SR_CTAID.Y ;  /* 0x00000000001279c3 */ /* 0x000ee20000002600 */
[----:B------:R-:W-:Y:S02]  /*169c0*/  R2UR UR17, R4 ;  /* 0x00000000041172ca */ /* 0x000fe400000e0000 */
[----:B------:R-:W-:-:S02]  /*169d0*/  R2UR UR10, R6 ;  /* 0x00000000060a72ca */ /* 0x000fc400000e0000 */
[----:B------:R-:W-:Y:S02]  /*169e0*/  R2UR UR11, R4 ;  /* 0x00000000040b72ca */ /* 0x000fe400000e0000 */
[----:B-1----:R-:W-:-:S05]  /*169f0*/  I2FP.F32.U32 R0, UR6 ;  /* 0x0000000600007c45 */ /* 0x002fca0008201000 */
[----:B------:R-:W-:-:S04]  /*16a00*/  FMUL R0, R0, UR4 ;  /* 0x0000000400007c20 */ /* 0x000fc80008400000 */
[----:B------:R1:W0:Y:S01]  /*16a10*/  F2I.U32.TRUNC.NTZ R2, R0 ;  /* 0x0000000000027305 */ /* 0x000222000020f000 */
[----:B---3--:R-:W-:Y:S05]  /*16a20*/  @!P0 BRA `(.L_x_550) ;  /* 0x0000000000308947 */ /* 0x008fea0003800000 */
        /* <DEDUP_REMOVED lines=12> */
.L_x_550:
[----:B------:R-:W-:Y:S01]  /*16af0*/  USHF.R.U64 UR43, UR10, UR15, UR11 ;  /* 0x0000000f0a2b7299 */ /* 0x000fe2000800120b */
[----:B-1----:R-:W-:Y:S01]  /*16b00*/  I2FP.F32.U32 R0, UR18 ;  /* 0x0000001200007c45 */ /* 0x002fe20008201000 */
[----:B------:R-:W-:Y:S02]  /*16b10*/  USHF.R.U32.HI UR4, URZ, UR15, UR11 ;  /* 0x0000000f3f047299 */ /* 0x000fe4000801160b */
[----:B------:R-:W-:Y:S02]  /*16b20*/  UIADD3 UR10, UP0, URZ, -UR43, URZ ;  /* 0x8000002b3f0a7290 */ /* 0x000fe4000ff1e03f */
[----:B------:R-:W-:Y:S01]  /*16b30*/  FMUL R0, R0, UR19 ;  /* 0x0000001300007c20 */ /* 0x000fe20008400000 */
[----:B------:R-:W-:Y:S01]  /*16b40*/  ULDC.64 UR12, c[0x0][0x620] ;  /* 0x00018800000c7ab9 */ /* 0x000fe20000000a00 */
[----:B------:R-:W-:Y:S01]  /*16b50*/  UIADD3.X UR4, URZ, ~UR4, URZ, UP0, !UPT ;  /* 0x800000043f047290 */ /* 0x000fe200087fe43f */
[----:B------:R-:W-:Y:S01]  /*16b60*/  UMOV UR8, UR16 ;  /* 0x0000001000087c82 */ /* 0x000fe20008000000 */
[----:B------:R-:W-:-:S02]  /*16b70*/  UMOV UR9, UR17 ;  /* 0x0000001100097c82 */ /* 0x000fc40008000000 */
[----:B------:R-:W-:Y:S01]  /*16b80*/  UIMAD UR4, UR4, UR12, URZ ;  /* 0x0000000c040472a4 */ /* 0x000fe2000f8e023f */
[----:B------:R-:W1:Y:S01]  /*16b90*/  F2I.U32.TRUNC.NTZ R0, R0 ;  /* 0x0000000000007305 */ /* 0x000e62000020f000 */
[----:B------:R-:W-:Y:S01]  /*16ba0*/  UIMAD.WIDE.U32 UR8, UR10, UR12, UR8 ;  /* 0x0000000c0a0872a5 */ /* 0x000fe2000f8e0008 */
[----:B0-----:R-:W-:Y:S01]  /*16bb0*/  R2UR UR12, R2 ;  /* 0x00000000020c72ca */ /* 0x001fe200000e0000 */
[----:B------:R-:W-:Y:S01]  /*16bc0*/  UIMAD UR10, UR10, UR13, UR4 ;  /* 0x0000000d0a0a72a4 */ /* 0x000fe2000f8e0204 */
[----:B------:R-:W-:Y:S01]  /*16bd0*/  ULDC UR11, c[0x0][0x618] ;  /* 0x00018600000b7ab9 */ /* 0x000fe20000000800 */
[----:B------:R-:W-:Y:S02]  /*16be0*/  ULDC UR21, c[0x0][0x658] ;  /* 0x0001960000157ab9 */ /* 0x000fe40000000800 */
[----:B------:R-:W-:Y:S01]  /*16bf0*/  UIADD3 UR9, UR9, UR10, URZ ;  /* 0x0000000a09097290 */ /* 0x000fe2000fffe03f */
[----:B------:R-:W-:Y:S01]  /*16c00*/  UMOV UR15, 0xffffffff ;  /* 0xffffffff000f7882 */ /* 0x000fe20000000000 */
[----:B------:R-:W-:Y:S01]  /*16c10*/  ULDC.64 UR4, c[0x0][0x640] ;  /* 0x0001900000047ab9 */ /* 0x000fe20000000a00 */
[----:B------:R-:W-:Y:S01]  /*16c20*/  USHF.L.U32 UR15, UR15, UR21, URZ ;  /* 0x000000150f0f7299 */ /* 0x000fe2000800063f */
[----:B------:R-:W-:Y:S01]  /*16c30*/  ISETP.NE.U32.AND P0, PT, RZ, UR4, PT ;  /* 0x00000004ff007c0c */ /* 0x000fe2000bf05070 */
[----:B------:R-:W-:-:S02]  /*16c40*/  USHF.R.U64 UR16, UR8, UR11, UR9 ;  /* 0x0000000b08107299 */ /* 0x000fc40008001209 */
[----:B------:R-:W-:Y:S01]  /*16c50*/  USHF.R.U32.HI UR8, URZ, UR11, UR9 ;  /* 0x0000000b3f087299 */ /* 0x000fe20008011609 */
[----:B-1----:R-:W-:Y:S01]  /*16c60*/  R2UR UR14, R0 ;  /* 0x00000000000e72ca */ /* 0x002fe200000e0000 */
[----:B------:R-:W-:Y:S01]  /*16c70*/  ULDC UR17, c[0x0][0x608] ;  /* 0x0001820000117ab9 */ /* 0x000fe20000000800 */
[----:B------:R-:W-:Y:S01]  /*16c80*/  ULOP3.LUT UR41, URZ, UR15, URZ, 0x33, !UPT ;  /* 0x0000000f3f297292 */ /* 0x000fe2000f8e333f */
[----:B------:R-:W-:Y:S01]  /*16c90*/  ISETP.NE.AND.EX P0, PT, RZ, UR5, PT, P0 ;  /* 0x00000005ff007c0c */ /* 0x000fe2000bf05300 */
[----:B------:R-:W-:Y:S02]  /*16ca0*/  USHF.R.U64 UR15, UR16, UR17, UR8 ;  /* 0x00000011100f7299 */ /* 0x000fe40008001208 */
[----:B------:R-:W-:Y:S02]  /*16cb0*/  USHF.R.U32.HI UR8, URZ, UR17, UR8 ;  /* 0x000000113f087299 */ /* 0x000fe40008011608 */
[----:B------:R-:W-:Y:S02]  /*16cc0*/  UIADD3 UR12, -UR12, URZ, URZ ;  /* 0x0000003f0c0c7290 */ /* 0x000fe4000fffe13f */
[----:B------:R-:W-:Y:S01]  /*16cd0*/  USHF.R.U64 UR17, UR15, UR21, UR8 ;  /* 0x000000150f117299 */ /* 0x000fe20008001208 */
[----:B------:R-:W-:Y:S01]  /*16ce0*/  UMOV UR19, 0x1 ;  /* 0x0000000100137882 */ /* 0x000fe20000000000 */
[----:B------:R-:W-:Y:S01]  /*16cf0*/  ULDC UR13, c[0x0][0x144] ;  /* 0x00005100000d7ab9 */ /* 0x000fe20000000800 */
[----:B------:R-:W-:Y:S01]  /*16d00*/  ULDC UR7, c[0x0][0x600] ;  /* 0x0001800000077ab9 */ /* 0x000fe20000000800 */
[----:B------:R-:W-:-:S02]  /*16d10*/  USHF.L.U32 UR24, UR19, UR21, URZ ;  /* 0x0000001513187299 */ /* 0x000fc4000800063f */
[----:B------:R-:W-:Y:S02]  /*16d20*/  USHF.R.U32.HI UR8, URZ, UR21, UR8 ;  /* 0x000000153f087299 */ /* 0x000fe40008011608 */
[----:B------:R-:W-:Y:S02]  /*16d30*/  UIMAD UR21, UR13, UR12, UR6 ;  /* 0x0000000c0d1572a4 */ /* 0x000fe4000f8e0206 */
[----:B------:R-:W-:Y:S02]  /*16d40*/  UIADD3 UR20, UR7, -0x1, URZ ;  /* 0xffffffff07147890 */ /* 0x000fe4000fffe03f */
[----:B------:R-:W-:Y:S01]  /*16d50*/  UIADD3 UR19, -UR14, URZ, URZ ;  /* 0x0000003f0e137290 */ /* 0x000fe2000fffe13f */
[----:B------:R-:W-:Y:S01]  /*16d60*/  ULDC UR25, c[0x0][0x148] ;  /* 0x0000520000197ab9 */ /* 0x000fe20000000800 */
[----:B------:R-:W-:Y:S01]  /*16d70*/  ULDC UR22, c[0x0][0x648] ;  /* 0x0001920000167ab9 */ /* 0x000fe20000000800 */
[----:B------:R-:W-:Y:S01]  /*16d80*/  ULDC UR23, c[0x0][0x638] ;  /* 0x00018e0000177ab9 */ /* 0x000fe20000000800 */
        /* <DEDUP_REMOVED lines=14> */
.L_x_551:
[----:B------:R-:W-:Y:S01]  /*16e70*/  UISETP.NE.AND UP0, UPT, UR46, URZ, UPT ;  /* 0x0000003f2e00728c */ /* 0x000fe2000bf05270 */
[----:B------:R-:W-:Y:S01]  /*16e80*/  MOV R0, 0x1 ;  /* 0x0000000100007802 */ /* 0x000fe20000000f00 */
[----:B------:R-:W-:Y:S02]  /*16e90*/  USHF.R.U64 UR4, UR6, UR22, UR8 ;  /* 0x0000001606047299 */ /* 0x000fe40008001208 */
[----:B------:R-:W-:Y:S02]  /*16ea0*/  ULOP3.LUT UR41, UR15, UR41, URZ, 0xc0, !UPT ;  /* 0x000000290f297292 */ /* 0x000fe4000f8ec03f */
[----:B------:R-:W-:Y:S02]  /*16eb0*/  UIADD3 UR5, -UR4, URZ, URZ ;  /* 0x0000003f04057290 */ /* 0x000fe4000fffe13f */
[----:B------:R-:W-:Y:S02]  /*16ec0*/  UIMAD UR41, UR24, UR4, UR41 ;  /* 0x00000004182972a4 */ /* 0x000fe4000f8e0229 */
[----:B------:R-:W-:-:S02]  /*16ed0*/  ULOP3.LUT UR16, UR16, UR20, URZ, 0xc0, !UPT ;  /* 0x0000001410107292 */ /* 0x000fc4000f8ec03f */
[----:B------:R-:W-:Y:S02]  /*16ee0*/  @UP0 UIMAD UR21, UR25, UR19, UR18 ;  /* 0x00000013191502a4 */ /* 0x000fe4000f8e0212 */
[----:B------:R-:W-:-:S03]  /*16ef0*/  UIMAD UR4, UR5, UR23, UR17 ;  /* 0x00000017050472a4 */ /* 0x000fc6000f8e0211 */
[----:B------:R-:W-:Y:S01]  /*16f00*/  ULDC UR5, c[0x0][0x610] ;  /* 0x0001840000057ab9 */ /* 0x000fe20000000800 */
[----:B------:R-:W-:Y:S02]  /*16f10*/  UIMAD UR4, UR4, UR7, UR16 ;  /* 0x00000007040472a4 */ /* 0x000fe4000f8e0210 */
[----:B------:R-:W-:-:S04]  /*16f20*/  UIMAD UR41, UR41, UR5, UR21 ;  /* 0x00000005292972a4 */ /* 0x000fc8000f8e0215 */
[----:B------:R-:W-:Y:S02]  /*16f30*/  USEL UR42, UR4, UR41, !UP0 ;  /* 0x00000029042a7287 */ /* 0x000fe4000c000000 */
[----:B------:R-:W-:-:S12]  /*16f40*/  USEL UR41, UR41, UR4, !UP0 ;  /* 0x0000000429297287 */ /* 0x000fd8000c000000 */
.L_x_549:
[----:B------:R-:W-:-:S13]  /*16f50*/  LOP3.LUT P0, RZ, R0, 0xff, RZ, 0xc0, !PT ;  /* 0x000000ff00ff7812 */ /* 0x000fda000780c0ff */
[----:B------:R-:W-:Y:S05]  /*16f60*/  @P0 BRA `(.L_x_552) ;  /* 0xfffffea400100947 */ /* 0x000fea000383ffff */
[----:B------:R-:W-:Y:S05]  /*16f70*/  EXIT ;  /* 0x000000000000794d */ /* 0x000fea0003800000 */
.L_x_7:
[----:B------:R-:W2:Y:S01]  /*16f80*/  LDL R5, [R1+0x204] ;  /* 0x0002040001057983 */ /* 0x000ea20000100800 */
[----:B------:R-:W-:-:S03]  /*16f90*/  ULDC.64 UR4, c[0x0][0x650] ;  /* 0x0001940000047ab9 */ /* 0x000fc60000000a00 */
[----:B------:R-:W3:Y:S01]  /*16fa0*/  LDL R4, [R1+0x200] ;  /* 0x0002000001047983 */ /* 0x000ee20000100800 */
[----:B------:R-:W-:Y:S01]  /*16fb0*/  PRMT R0, RZ, 0x7610, R0 ;  /* 0x00007610ff007816 */ /* 0x000fe20000000000 */
[----:B------:R-:W-:Y:S01]  /*16fc0*/  IMAD.MOV.U32 R2, RZ, RZ, -0x1 ;  /* 0xffffffffff027424 */ /* 0x000fe200078e00ff */
[----:B------:R-:W-:Y:S01]  /*16fd0*/  MOV R3, 0xffffffff ;  /* 0xffffffff00037802 */ /* 0x000fe20000000f00 */
[----:B------:R-:W-:Y:S01]  /*16fe0*/  IMAD.MOV.U32 R9, RZ, RZ, -0x1 ;  /* 0xffffffffff097424 */ /* 0x000fe200078e00ff */
[----:B--2---:R-:W-:-:S04]  /*16ff0*/  ISETP.GE.U32.AND P0, PT, R5, UR4, PT ;  /* 0x0000000405007c0c */ /* 0x004fc8000bf06070 */
[----:B---3--:R-:W-:-:S13]  /*17000*/  ISETP.GE.U32.AND.EX P0, PT, R4, UR5, PT, P0 ;  /* 0x0000000504007c0c */ /* 0x008fda000bf06100 */
        /* <DEDUP_REMOVED lines=21> */
.L_x_554:
[----:B------:R-:W-:Y:S01]  /*17160*/  USHF.R.U64 UR4, UR14, UR19, UR15 ;  /* 0x000000130e047299 */ /* 0x000fe2000800120f */
[----:B------:R-:W-:Y:S01]  /*17170*/  R2UR UR7, R4 ;  /* 0x00000000040772ca */ /* 0x000fe200000e0000 */
[----:B------:R-:W-:Y:S02]  /*17180*/  USHF.R.U32.HI UR5, URZ, UR19, UR15 ;  /* 0x000000133f057299 */ /* 0x000fe4000801160f */
[----:B------:R-:W-:Y:S01]  /*17190*/  UIADD3 UR13, UP0, URZ, -UR4, URZ ;  /* 0x800000043f0d7290 */ /* 0x000fe2000ff1e03f */
[----:B------:R-:W-:Y:S01]  /*171a0*/  ULDC.64 UR14, c[0x0][0x620] ;  /* 0x00018800000e7ab9 */ /* 0x000fe20000000a00 */
[----:B------:R-:W-:Y:S02]  /*171b0*/  UMOV UR6, UR20 ;  /* 0x0000001400067c82 */ /* 0x000fe40008000000 */
[----:B------:R-:W-:Y:S02]  /*171c0*/  UIADD3.X UR5, URZ, ~UR5, URZ, UP0, !UPT ;  /* 0x800000053f057290 */ /* 0x000fe400087fe43f */
[----:B------:R-:W-:-:S02]  /*171d0*/  UISETP.NE.AND UP1, UPT, UR46, URZ, UPT ;  /* 0x0000003f2e00728c */ /* 0x000fc4000bf25270 */
[----:B------:R-:W-:Y:S02]  /*171e0*/  UIMAD UR5, UR5, UR14, URZ ;  /* 0x0000000e050572a4 */ /* 0x000fe4000f8e023f */
[----:B------:R-:W-:Y:S02]  /*171f0*/  UIMAD.WIDE.U32 UR6, UR13, UR14, UR6 ;  /* 0x0000000e0d0672a5 */ /* 0x000fe4000f8e0006 */
[----:B------:R-:W-:Y:S01]  /*17200*/  UIMAD UR5, UR13, UR15, UR5 ;  /* 0x0000000f0d0572a4 */ /* 0x000fe2000f8e0205 */
[----:B------:R-:W-:Y:S02]  /*17210*/  ULDC UR14, c[0x0][0x608] ;  /* 0x00018200000e7ab9 */ /* 0x000fe40000000800 */
[----:B------:R-:W-:Y:S01]  /*17220*/  ULDC UR13, c[0x0][0x618] ;  /* 0x00018600000d7ab9 */ /* 0x000fe20000000800 */
[----:B------:R-:W-:Y:S01]  /*17230*/  UIADD3 UR5, UR7, UR5, URZ ;  /* 0x0000000507057290 */ /* 0x000fe2000fffe03f */
[----:B------:R-:W-:Y:S01]  /*17240*/  ULDC UR22, c[0x0][0x658] ;  /* 0x0001960000167ab9 */ /* 0x000fe20000000800 */
[----:B------:R-:W-:-:S02]  /*17250*/  @UP1 UIMAD UR8, UR11, UR12, UR10 ;  /* 0x0000000c0b0812a4 */ /* 0x000fc4000f8e020a */
[----:B------:R-:W-:Y:S02]  /*17260*/  USHF.R.U64 UR17, UR6, UR13, UR5 ;  /* 0x0000000d06117299 */ /* 0x000fe40008001205 */
[----:B------:R-:W-:Y:S01]  /*17270*/  USHF.R.U32.HI UR5, URZ, UR13, UR5 ;  /* 0x0000000d3f057299 */ /* 0x000fe20008011605 */
[----:B------:R-:W-:Y:S01]  /*17280*/  ULDC.64 UR6, c[0x0][0x640] ;  /* 0x0001900000067ab9 */ /* 0x000fe20000000a00 */
[----:B------:R-:W-:Y:S01]  /*17290*/  UMOV UR10, 0xffffffff ;  /* 0xffffffff000a7882 */ /* 0x000fe20000000000 */
[----:B------:R-:W-:Y:S01]  /*172a0*/  ISETP.NE.U32.AND P0, PT, RZ, UR6, PT ;  /* 0x00000006ff007c0c */ /* 0x000fe2000bf05070 */
[----:B------:R-:W-:Y:S02]  /*172b0*/  USHF.R.U64 UR18, UR17, UR14, UR5 ;  /* 0x0000000e11127299 */ /* 0x000fe40008001205 */
[----:B------:R-:W-:Y:S01]  /*172c0*/  USHF.R.U32.HI UR5, URZ, UR14, UR5 ;  /* 0x0000000e3f057299 */ /* 0x000fe20008011605 */
[----:B------:R-:W-:Y:S01]  /*172d0*/  ISETP.NE.AND.EX P0, PT, RZ, UR7, PT, P0 ;  /* 0x00000007ff007c0c */ /* 0x000fe2000bf05300 */
[----:B------:R-:W-:-:S02]  /*172e0*/  USHF.L.U32 UR11, UR10, UR22, URZ ;  /* 0x000000160a0b7299 */ /* 0x000fc4000800063f */
[----:B------:R-:W-:Y:S01]  /*172f0*/  USHF.R.U64 UR19, UR18, UR22, UR5 ;  /* 0x0000001612137299 */ /* 0x000fe20008001205 */
[----:B------:R-:W-:Y:S01]  /*17300*/  ULDC UR20, c[0x0][0x600] ;  /* 0x0001800000147ab9 */ /* 0x000fe20000000800 */
[----:B------:R-:W-:Y:S02]  /*17310*/  USHF.R.U32.HI UR10, URZ, UR22, UR5 ;  /* 0x000000163f0a7299 */ /* 0x000fe40008011605 */
[----:B------:R-:W-:Y:S02]  /*17320*/  UIADD3 UR21, UR20, -0x1, URZ ;  /* 0xffffffff14157890 */ /* 0x000fe4000fffe03f */
[----:B------:R-:W-:Y:S01]  /*17330*/  ULOP3.LUT UR26, URZ, UR11, URZ, 0x33, !UPT ;  /* 0x0000000b3f1a7292 */ /* 0x000fe2000f8e333f */
        /* <DEDUP_REMOVED lines=17> */
.L_x_555:
[----:B------:R-:W-:Y:S01]  /*17450*/  USHF.R.U64 UR6, UR5, UR23, UR10 ;  /* 0x0000001705067299 */ /* 0x000fe2000800120a */
[----:B------:R-:W-:Y:S01]  /*17460*/  MOV R0, 0x1 ;  /* 0x0000000100007802 */ /* 0x000fe20000000f00 */
[----:B------:R-:W-:Y:S01]  /*17470*/  USHF.L.U32 UR25, UR25, UR22, URZ ;  /* 0x0000001619197299 */ /* 0x000fe2000800063f */
[----:B------:R-:W-:Y:S01]  /*17480*/  IMAD.U32 R9, RZ, RZ, UR4 ;  /* 0x00000004ff097e24 */ /* 0x000fe2000f8e00ff */
[----:B------:R-:W-:Y:S02]  /*17490*/  ULOP3.LUT UR5, UR18, UR26, URZ, 0xc0, !UPT ;  /* 0x0000001a12057292 */ /* 0x000fe4000f8ec03f */
[----:B------:R-:W-:Y:S02]  /*174a0*/  UIADD3 UR7, -UR6, URZ, URZ ;  /* 0x0000003f06077290 */ /* 0x000fe4000fffe13f */
[----:B------:R-:W-:Y:S02]  /*174b0*/  UIMAD UR6, UR25, UR6, UR5 ;  /* 0x00000006190672a4 */ /* 0x000fe4000f8e0205 */
[----:B------:R-:W-:-:S02]  /*174c0*/  ULOP3.LUT UR17, UR17, UR21, URZ, 0xc0, !UPT ;  /* 0x0000001511117292 */ /* 0x000fc4000f8ec03f */
[----:B------:R-:W-:Y:S02]  /*174d0*/  UIMAD UR5, UR7, UR24, UR19 ;  /* 0x00000018070572a4 */ /* 0x000fe4000f8e0213 */
[----:B------:R-:W-:Y:S01]  /*174e0*/  UISETP.NE.AND UP0, UPT, UR46, URZ, UPT ;  /* 0x0000003f2e00728c */ /* 0x000fe2000bf05270 */
[----:B------:R-:W-:Y:S01]  /*174f0*/  ULDC UR7, c[0x0][0x610] ;  /* 0x0001840000077ab9 */ /* 0x000fe20000000800 */
[----:B------:R-:W-:Y:S02]  /*17500*/  UIMAD UR5, UR5, UR20, UR17 ;  /* 0x00000014050572a4 */ /* 0x000fe4000f8e0211 */
[----:B------:R-:W-:-:S04]  /*17510*/  UIMAD UR8, UR6, UR7, UR8 ;  /* 0x00000007060872a4 */ /* 0x000fc8000f8e0208 */
[----:B------:R-:W-:Y:S02]  /*17520*/  USEL UR6, UR5, UR8, !UP0 ;  /* 0x0000000805067287 */ /* 0x000fe4000c000000 */
[----:B------:R-:W-:-:S04]  /*17530*/  USEL UR8, UR8, UR5, !UP0 ;  /* 0x0000000508087287 */ /* 0x000fc8000c000000 */
[----:B------:R-:W-:Y:S02]  /*17540*/  MOV R3, UR6 ;  /* 0x0000000600037c02 */ /* 0x000fe40008000f00 */
[----:B------:R-:W-:-:S07]  /*17550*/  IMAD.U32 R2, RZ, RZ, UR8 ;  /* 0x00000008ff027e24 */ /* 0x000fce000f8e00ff */
.L_x_553:
[----:B------:R-:W-:-:S08]  /*17560*/  NOP ;  /* 0x0000000000007918 */ /* 0x000fd00000000000 */
[----:B0-----:R-:W0:-:S00]  /*17570*/  USETMAXREG.DEALLOC.CTAPOOL 0x18 ;  /* 0x00000018000079c8 */ /* 0x001e0000080e0500 */
[----:B------:R-:W-:-:S13]  /*17580*/  ISETP.NE.AND P0, PT, RZ, UR9, PT ;  /* 0x00000009ff007c0c */ /* 0x000fda000bf05270 */
[----:B------:R-:W-:Y:S05]  /*17590*/  @P0 EXIT ;  /* 0x000000000000094d */ /* 0x000fea0003800000 */
[----:B0-----:R-:W-:Y:S01]  /*175a0*/  LOP3.LUT P0, RZ, R0, 0xff, RZ, 0xc0, !PT ;  /* 0x000000ff00ff7812 */ /* 0x001fe2000780c0ff */
[----:B------:R-:W-:Y:S01]  /*175b0*/  IMAD.MOV.U32 R6, RZ, RZ, RZ ;  /* 0x000000ffff067224 */ /* 0x000fe200078e00ff */
[----:B------:R-:W-:-:S11]  /*175c0*/  MOV R0, 0x1 ;  /* 0x0000000100007802 */ /* 0x000fd60000000f00 */
[----:B------:R-:W-:Y:S05]  /*175d0*/  @!P0 BRA `(.L_x_556) ;  /* 0x0000000c00c48947 */ /* 0x000fea0003800000 */
[----:B------:R-:W0:Y:S01]  /*175e0*/  S2UR UR8, SR_CgaCtaId ;  /* 0x00000000000879c3 */ /* 0x000e220000008800 */
[----:B------:R-:W-:Y:S01]  /*175f0*/  ULDC UR11, c[0x0][0x658] ;  /* 0x00019600000b7ab9 */ /* 0x000fe20000000800 */
[----:B------:R-:W-:Y:S01]  /*17600*/  UMOV UR12, 0xffffffff ;  /* 0xffffffff000c7882 */ /* 0x000fe20000000000 */
[----:B------:R-:W-:Y:S01]  /*17610*/  ULDC UR4, c[0x0][0x28c] ;  /* 0x0000a30000047ab9 */ /* 0x000fe20000000800 */
[----:B------:R-:W-:Y:S01]  /*17620*/  USHF.L.U32 UR12, UR12, UR11, URZ ;  /* 0x0000000b0c0c7299 */ /* 0x000fe2000800063f */
[----:B------:R-:W-:Y:S01]  /*17630*/  BSSY B0, `(.L_x_556) ;  /* 0x00000eb000007945 */ /* 0x000fe20003800000 */
[----:B------:R-:W-:Y:S01]  /*17640*/  UIADD3 UR17, UR4, 0x7f, URZ ;  /* 0x0000007f04117890 */ /* 0x000fe2000fffe03f */
[----:B------:R-:W-:Y:S01]  /*17650*/  MOV R8, 0x1 ;  /* 0x0000000100087802 */ /* 0x000fe20000000f00 */
[----:B------:R-:W-:Y:S01]  /*17660*/  ULDC UR5, c[0x0][0x600] ;  /* 0x0001800000057ab9 */ /* 0x000fe20000000800 */
[----:B------:R-:W-:Y:S01]  /*17670*/  UMOV UR19, 0x1 ;  /* 0x0000000100137882 */ /* 0x000fe20000000000 */
[----:B------:R-:W-:Y:S01]  /*17680*/  USHF.R.S32.HI UR18, URZ, 0x1f, UR17 ;  /* 0x0000001f3f127899 */ /* 0x000fe20008011411 */
[----:B------:R-:W-:Y:S01]  /*17690*/  IMAD.MOV.U32 R0, RZ, RZ, 0x1 ;  /* 0x00000001ff007424 */ /* 0x000fe200078e00ff */
[----:B------:R-:W-:Y:S01]  /*176a0*/  ULDC UR9, c[0x0][0xc] ;  /* 0x0000030000097ab9 */ /* 0x000fe20000000800 */
[----:B------:R-:W-:Y:S01]  /*176b0*/  UIADD3 UR4, UR5, -0x1, URZ ;  /* 0xffffffff05047890 */ /* 0x000fe2000fffe03f */
[----:B------:R-:W-:Y:S01]  /*176c0*/  MOV R6, RZ ;  /* 0x000000ff00067202 */ /* 0x000fe20000000f00 */
[----:B------:R-:W-:Y:S01]  /*176d0*/  USHF.L.U32 UR5, UR19, UR11, URZ ;  /* 0x0000000b13057299 */ /* 0x000fe2000800063f */
[----:B------:R-:W-:Y:S01]  /*176e0*/  ULDC UR16, c[0x0][0x10] ;  /* 0x0000040000107ab9 */ /* 0x000fe20000000800 */
[----:B------:R-:W-:Y:S01]  /*176f0*/  ULEA.HI UR18, UR18, UR17, URZ, 0x7 ;  /* 0x0000001112127291 */ /* 0x000fe2000f8f383f */
[----:B------:R-:W-:Y:S01]  /*17700*/  UMOV UR21, 0x11 ;  /* 0x0000001100157882 */ /* 0x000fe20000000000 */
[----:B------:R-:W-:-:S02]  /*17710*/  ULOP3.LUT UR26, UR40, 0x2, URZ, 0xfc, !UPT ;  /* 0x00000002281a7892 */ /* 0x000fc4000f8efc3f */
[----:B------:R-:W-:Y:S02]  /*17720*/  USHF.R.S32.HI UR18, URZ, 0x7, UR18 ;  /* 0x000000073f127899 */ /* 0x000fe40008011412 */
[----:B0-----:R-:W-:Y:S02]  /*17730*/  USHF.L.U32 UR7, UR8, 0xd, URZ ;  /* 0x0000000d08077899 */ /* 0x001fe4000800063f */
[----:B------:R-:W-:Y:S02]  /*17740*/  USHF.R.U32.HI UR27, URZ, 0x2, UR8 ;  /* 0x000000023f1b7899 */ /* 0x000fe40008011608 */
[----:B------:R-:W-:Y:S02]  /*17750*/  ULOP3.LUT UR10, UR8, 0x3, URZ, 0xc0, !UPT ;  /* 0x00000003080a7892 */ /* 0x000fe4000f8ec03f */
[----:B------:R-:W-:Y:S02]  /*17760*/  USHF.L.U32 UR6, UR8, 0x6, URZ ;  /* 0x0000000608067899 */ /* 0x000fe4000800063f */
[----:B------:R-:W-:-:S02]  /*17770*/  ULOP3.LUT UR8, UR8, 0xfffffffc, URZ, 0xc0, !UPT ;  /* 0xfffffffc08087892 */ /* 0x000fc4000f8ec03f */
[----:B------:R-:W-:Y:S02]  /*17780*/  ULOP3.LUT UR13, UR7, 0x6000, URZ, 0xc0, !UPT ;  /* 0x00006000070d7892 */ /* 0x000fe4000f8ec03f */
[----:B------:R-:W-:Y:S02]  /*17790*/  ULOP3.LUT UR7, URZ, UR12, URZ, 0x33, !UPT ;  /* 0x0000000c3f077292 */ /* 0x000fe4000f8e333f */
[----:B------:R-:W-:Y:S02]  /*177a0*/  ULOP3.LUT UR12, UR8, 0x1, URZ, 0xfc, !UPT ;  /* 0x00000001080c7892 */ /* 0x000fe4000f8efc3f */
[----:B------:R-:W-:Y:S02]  /*177b0*/  ULOP3.LUT UR14, UR8, 0x2, URZ, 0xfc, !UPT ;  /* 0x00000002080e7892 */ /* 0x000fe4000f8efc3f */
[----:B------:R-:W-:Y:S02]  /*177c0*/  UISETP.GT.U32.AND UP0, UPT, UR10, 0xffff, UPT ;  /* 0x0000ffff0a00788c */ /* 0x000fe4000bf04070 */
[----:B------:R-:W-:-:S02]  /*177d0*/  USHF.L.U32 UR11, UR19, UR8, URZ ;  /* 0x00000008130b7299 */ /* 0x000fc4000800063f */
[----:B------:R-:W-:Y:S02]  /*177e0*/  ULOP3.LUT UR15, UR8, 0x3, URZ, 0xfc, !UPT ;  /* 0x00000003080f7892 */ /* 0x000fe4000f8efc3f */
[----:B------:R-:W-:Y:S02]  /*177f0*/  UIMAD.WIDE.U32 UR8, UR9, UR16, URZ ;  /* 0x00000010090872a5 */ /* 0x000fe4000f8e003f */
[----:B------:R-:W-:Y:S02]  /*17800*/  USHF.L.U32 UR12, UR19, UR12, URZ ;  /* 0x0000000c130c7299 */ /* 0x000fe4000800063f */
[----:B------:R-:W-:Y:S02]  /*17810*/  USHF.L.U32 UR14, UR19, UR14, URZ ;  /* 0x0000000e130e7299 */ /* 0x000fe4000800063f */
[----:B------:R-:W-:Y:S01]  /*17820*/  USEL UR10, UR10, 0xffff, !UP0 ;  /* 0x0000ffff0a0a7887 */ /* 0x000fe2000c000000 */
[----:B------:R-:W-:Y:S01]  /*17830*/  ULDC UR16, c[0x0][0x14] ;  /* 0x0000050000107ab9 */ /* 0x000fe20000000800 */
[----:B------:R-:W-:-:S02]  /*17840*/  USHF.L.U32 UR15, UR19, UR15, URZ ;  /* 0x0000000f130f7299 */ /* 0x000fc4000800063f */
[----:B------:R-:W-:Y:S02]  /*17850*/  UIMAD.WIDE.U32 UR24, UR8, UR16, URZ ;  /* 0x00000010081872a5 */ /* 0x000fe4000f8e003f */
[----:B------:R-:W-:Y:S02]  /*17860*/  UIMAD UR19, UR9, UR16, URZ ;  /* 0x00000010091372a4 */ /* 0x000fe4000f8e023f */
[----:B------:R-:W-:Y:S02]  /*17870*/  ULOP3.LUT UR11, UR14, UR11, UR12, 0xfe, !UPT ;  /* 0x0000000b0e0b7292 */ /* 0x000fe4000f8efe0c */
[----:B------:R-:W-:Y:S02]  /*17880*/  ULOP3.LUT UR10, UR10, 0xffff, URZ, 0xc0, !UPT ;  /* 0x0000ffff0a0a7892 */ /* 0x000fe4000f8ec03f */
[----:B------:R-:W-:Y:S02]  /*17890*/  ULEA UR28, UR27, 0x100, 0xe ;  /* 0x000001001b1c7891 */ /* 0x000fe4000f8e703f */
[----:B------:R-:W-:-:S02]  /*178a0*/  ULOP3.LUT UR6, UR6, 0xc0, URZ, 0xc0, !UPT ;  /* 0x000000c006067892 */ /* 0x000fc4000f8ec03f */
[----:B------:R-:W-:Y:S02]  /*178b0*/  ULOP3.LUT UR13, UR13, 0x18100, URZ, 0xfc, !UPT ;  /* 0x000181000d0d7892 */ /* 0x000fe4000f8efc3f */
[----:B------:R-:W-:Y:S02]  /*178c0*/  UIADD3 UR19, UR25, UR19, URZ ;  /* 0x0000001319137290 */ /* 0x000fe4000fffe03f */
[----:B------:R-:W-:Y:S02]  /*178d0*/  ULOP3.LUT UR20, UR11, UR15, URZ, 0xfc, !UPT ;  /* 0x0000000f0b147292 */ /* 0x000fe4000f8efc3f */
[----:B------:R-:W-:Y:S02]  /*178e0*/  USHF.L.U32 UR21, UR21, UR10, URZ ;  /* 0x0000000a15157299 */ /* 0x000fe4000800063f */
[----:B------:R-:W-:Y:S01]  /*178f0*/  UIADD3 UR35, UR18, 0x1, URZ ;  /* 0x0000000112237890 */ /* 0x000fe2000fffe03f */
[----:B------:R-:W-:-:S11]  /*17900*/  ULDC.64 UR30, c[0x0][0x198] ;  /* 0x00006600001e7ab9 */ /* 0x000fd60000000a00 */
.L_x_567:
[----:B------:R-:W-:-:S03]  /*17910*/  UMOV UR8, 0xffffffff ;  /* 0xffffffff00087882 */ /* 0x000fc60000000000 */
[----:B------:R-:W-:Y:S05]  /*17920*/  BRA.DIV UR8, `(.L_x_557) ;  /* 0x0000000e08b87947 */ /* 0x000fea000b800000 */
[----:B------:R-:W-:-:S13]  /*17930*/  ELECT P6, URZ, PT ;  /* 0x00000000003f782f */ /* 0x000fda00038c0000 */
.L_x_577:
[----:B------:R-:W0:Y:S01]  /*17940*/  LDC R4, c[0x0][0x28c] ;  /* 0x0000a300ff047b82 */ /* 0x000e220000000800 */
[----:B------:R-:W-:Y:S01]  /*17950*/  BSSY B1, `(.L_x_558) ;  /* 0x000003b000017945 */ /* 0x000fe20003800000 */
[----:B0-----:R-:W-:-:S13]  /*17960*/  ISETP.LT.OR P6, PT, R4, 0x1, !P6 ;  /* 0x000000010400780c */ /* 0x001fda00077c1670 */
[----:B------:R-:W-:Y:S05]  /*17970*/  @P6 BRA `(.L_x_559) ;  /* 0x0000000000e06947 */ /* 0x000fea0003800000 */
[----:B------:R-:W-:Y:S01]  /*17980*/  LEA R4, R2, UR27, 0x1 ;  /* 0x0000001b02047c11 */ /* 0x000fe2000f8e08ff */
[----:B------:R-:W-:Y:S01]  /*17990*/  IMAD.U32 R14, RZ, RZ, UR35 ;  /* 0x00000023ff0e7e24 */ /* 0x000fe2000f8e00ff */
[----:B------:R-:W-:Y:S02]  /*179a0*/  LEA R2, R3, UR6, 0x8 ;  /* 0x0000000603027c11 */ /* 0x000fe4000f8e40ff */
[----:B------:R-:W-:Y:S01]  /*179b0*/  MOV R12, RZ ;  /* 0x000000ff000c7202 */ /* 0x000fe20000000f00 */
[----:B------:R-:W-:Y:S01]  /*179c0*/  IMAD.SHL.U32 R11, R4, 0x80, RZ ;  /* 0x00000080040b7824 */ /* 0x000fe200078e00ff */
[----:B------:R-:W-:Y:S01]  /*179d0*/  MOV R3, R0 ;  /* 0x0000000000037202 */ /* 0x000fe20000000f00 */
[----:B------:R-:W-:-:S07]  /*179e0*/  IMAD.MOV.U32 R4, RZ, RZ, R6 ;  /* 0x000000ffff047224 */ /* 0x000fce00078e0006 */
.L_x_562:
[----:B------:R-:W0:Y:S01]  /*179f0*/  S2R R10, SR_CgaCtaId ;  /* 0x00000000000a7919 */ /* 0x000e220000008800 */
[----:B------:R-:W-:Y:S01]  /*17a00*/  MOV R5, 0x400 ;  /* 0x0000040000057802 */ /* 0x000fe20000000f00 */
[----:B------:R-:W1:Y:S03]  /*17a10*/  S2R R7, SR_TID.X ;  /* 0x0000000000077919 */ /* 0x000e660000002100 */
[----:B0-----:R-:W-:Y:S02]  /*17a20*/  LEA R13, R10, R5, 0x18 ;  /* 0x000000050a0d7211 */ /* 0x001fe400078ec0ff */
[----:B------:R-:W-:Y:S02]  /*17a30*/  SHF.L.U32 R5, R3, 0x1f, RZ ;  /* 0x0000001f03057819 */ /* 0x000fe400000006ff */
[----:B------:R-:W-:Y:S02]  /*17a40*/  LEA R10, R4, R13, 0x3 ;  /* 0x0000000d040a7211 */ /* 0x000fe400078e18ff */
[----:B-1----:R-:W-:-:S02]  /*17a50*/  LOP3.LUT P1, RZ, R7, 0x7f, RZ, 0xc0, !PT ;  /* 0x0000007f07ff7812 */ /* 0x002fc4000782c0ff */
[----:B------:R-:W0:Y:S11]  /*17a60*/  SYNCS.PHASECHK.TRANS64.TRYWAIT P0, [R10+URZ+0x18], R5 ;  /* 0x000018050a0075a7 */ /* 0x000e36000800017f */
[----:B------:R-:W1:Y:S01]  /*17a70*/  @!P1 LDC R7, c[0x0][0x500] ;  /* 0x00014000ff079b82 */ /* 0x000e620000000800 */
[----:B0-----:R-:W-:Y:S05]  /*17a80*/  @!P0 BRA `(.L_x_560) ;  /* 0x0000000c00808947 */ /* 0x001fea0003800000 */
.L_x_578:
[----:B------:R-:W-:Y:S01]  /*17a90*/  UPRMT UR8, UR26, 0x9910, URZ ;  /* 0x000099101a087896 */ /* 0x000fe2000800003f */
[----:B-1----:R1:W-:Y:S03]  /*17aa0*/  @!P1 SYNCS.ARRIVE.TRANS64 RZ, [R10+URZ], R7 ;  /* 0x000000070aff99a7 */ /* 0x0023e6000800003f */
[----:B------:R-:W-:-:S06]  /*17ab0*/  UISETP.NE.AND UP0, UPT, UR8, 0x2, UPT ;  /* 0x000000020800788c */ /* 0x000fcc000bf05270 */
[----:B------:R-:W-:-:S13]  /*17ac0*/  PLOP3.LUT P0, PT, PT, PT, UP0, 0x80, 0x0 ;  /* 0x000000000000781c */ /* 0x000fda0003f0f008 */
[----:B-1----:R-:W-:Y:S05]  /*17ad0*/  @P0 BRA `(.L_x_561) ;  /* 0x0000000000040947 */ /* 0x002fea0003800000 */
[----:B------:R-:W-:Y:S01]  /*17ae0*/  BPT.TRAP 0x1 ;  /* 0x000000040000795c */ /* 0x000fe20000300000 */
.L_x_561:
[----:B------:R-:W-:Y:S01]  /*17af0*/  R2UR UR11, R4 ;  /* 0x00000000040b72ca */ /* 0x000fe200000e0000 */
[----:B------:R-:W-:Y:S01]  /*17b00*/  UIADD3 UR14, UP0, UR30, 0xf0, URZ ;  /* 0x000000f01e0e7890 */ /* 0x000fe2000ff1e03f */
[----:B------:R-:W-:Y:S01]  /*17b10*/  R2UR UR23, R13 ;  /* 0x000000000d1772ca */ /* 0x000fe200000e0000 */
[----:B------:R-:W-:Y:S01]  /*17b20*/  UIADD3 UR32, UP1, UR30, 0x1f0, URZ ;  /* 0x000001f01e207890 */ /* 0x000fe2000ff3e03f */
[----:B------:R-:W-:Y:S01]  /*17b30*/  R2UR UR29, R11 ;  /* 0x000000000b1d72ca */ /* 0x000fe200000e0000 */
[----:B------:R-:W-:Y:S01]  /*17b40*/  UIADD3.X UR15, URZ, UR31, URZ, UP0, !UPT ;  /* 0x0000001f3f0f7290 */ /* 0x000fe200087fe43f */
[----:B------:R-:W-:Y:S01]  /*17b50*/  R2UR UR9, R10 ;  /* 0x000000000a0972ca */ /* 0x000fe200000e0000 */
[----:B------:R-:W-:Y:S01]  /*17b60*/  UPRMT UR22, URZ, 0x5410, UR21 ;  /* 0x000054103f167896 */ /* 0x000fe20008000015 */
[----:B------:R-:W-:Y:S01]  /*17b70*/  R2UR UR10, R12 ;  /* 0x000000000c0a72ca */ /* 0x000fe200000e0000 */
[----:B------:R-:W-:Y:S01]  /*17b80*/  VIADD R4, R4, 0x1 ;  /* 0x0000000104047836 */ /* 0x000fe20000000000 */
[----:B------:R-:W-:Y:S01]  /*17b90*/  R2UR UR12, R9 ;  /* 0x00000000090c72ca */ /* 0x000fe200000e0000 */
[----:B------:R-:W-:Y:S01]  /*17ba0*/  UPRMT UR36, URZ, 0x5410, UR20 ;  /* 0x000054103f247896 */ /* 0x000fe20008000014 */
[----:B------:R-:W-:Y:S01]  /*17bb0*/  IADD3 R14, R14, -0x1, RZ ;  /* 0xffffffff0e0e7810 */ /* 0x000fe20007ffe0ff */
[----:B------:R-:W-:Y:S01]  /*17bc0*/  ULEA UR8, UR11, UR28, 0xf ;  /* 0x0000001c0b087291 */ /* 0x000fe2000f8e783f */
[----:B------:R-:W-:Y:S01]  /*17bd0*/  R2UR UR34, R2 ;  /* 0x00000000022272ca */ /* 0x000fe200000e0000 */
[----:B------:R-:W-:Y:S01]  /*17be0*/  ULEA UR11, UR11, UR13, 0xf ;  /* 0x0000000d0b0b7291 */ /* 0x000fe2000f8e783f */
[----:B------:R-:W-:Y:S01]  /*17bf0*/  ISETP.GT.AND P1, PT, R14, 0x1, PT ;  /* 0x000000010e00780c */ /* 0x000fe20003f24270 */
[----:B------:R-:W-:Y:S01]  /*17c00*/  UIADD3 UR8, UR23, UR8, URZ ;  /* 0x0000000817087290 */ /* 0x000fe2000fffe03f */
[----:B------:R-:W-:Y:S01]  /*17c10*/  ISETP.NE.AND P0, PT, R4, 0x3, PT ;  /* 0x000000030400780c */ /* 0x000fe20003f05270 */
[----:B------:R-:W-:Y:S01]  /*17c20*/  UIADD3 UR23, UR23, UR11, URZ ;  /* 0x0000000b17177290 */ /* 0x000fe2000fffe03f */
[----:B------:R-:W-:Y:S01]  /*17c30*/  VIADD R12, R12, 0x80 ;  /* 0x000000800c0c7836 */ /* 0x000fe20000000000 */
[----:B------:R-:W-:Y:S01]  /*17c40*/  UIADD3.X UR33, URZ, UR31, URZ, UP1, !UPT ;  /* 0x0000001f3f217290 */ /* 0x000fe20008ffe43f */
[----:B0-----:R-:W-:Y:S01]  /*17c50*/  SEL R10, RZ, 0x1, P0 ;  /* 0x00000001ff0a7807 */ /* 0x001fe20000000000 */
[----:B------:R-:W-:Y:S01]  /*17c60*/  UMOV UR16, 0x0 ;  /* 0x0000000000107882 */ /* 0x000fe20000000000 */
[----:B------:R-:W-:Y:S01]  /*17c70*/  UMOV UR17, 0x10000000 ;  /* 0x1000000000117882 */ /* 0x000fe20000000000 */
[----:B------:R-:W-:Y:S01]  /*17c80*/  UMOV UR11, UR29 ;  /* 0x0000001d000b7c82 */ /* 0x000fe20008000000 */
[----:B------:R-:W-:Y:S01]  /*17c90*/  LOP3.LUT R3, R3, R10, RZ, 0x3c, !PT ;  /* 0x0000000a03037212 */ /* 0x000fe200078e3cff */
[----:B------:R0:W-:Y:S01]  /*17ca0*/  UTMALDG.3D.MULTICAST [UR8], [UR14], UR22, desc[UR16] ;  /* 0x000010080e0073b4 */ /* 0x0001e20008011816 */
[----:B------:R-:W-:Y:S01]  /*17cb0*/  SEL R4, R4, RZ, P0 ;  /* 0x000000ff04047207 */ /* 0x000fe20000000000 */
[----:B0-----:R-:W-:Y:S01]  /*17cc0*/  UMOV UR8, UR23 ;  /* 0x0000001700087c82 */ /* 0x001fe20008000000 */
[----:B------:R-:W-:-:S02]  /*17cd0*/  UMOV UR11, UR34 ;  /* 0x00000022000b7c82 */ /* 0x000fc40008000000 */
[----:B------:R0:W-:Y:S02]  /*17ce0*/  UTMALDG.3D.MULTICAST [UR8], [UR32], UR36, desc[UR16] ;  /* 0x00001008200073b4 */ /* 0x0001e40008011824 */
[----:B0-----:R-:W-:Y:S05]  /*17cf0*/  @P1 BRA `(.L_x_562) ;  /* 0xfffffffc003c1947 */ /* 0x001fea000383ffff */
.L_x_559:
[----:B------:R-:W-:Y:S05]  /*17d00*/  BSYNC B1 ;  /* 0x0000000000017941 */ /* 0x000fea0003800000 */
.L_x_558:
[----:B------:R-:W2:Y:S01]  /*17d10*/  LDL.LU R15, [R1+0x200] ;  /* 0x00020000010f7983 */ /* 0x000ea20000300800 */
[----:B------:R-:W-:Y:S01]  /*17d20*/  LOP3.LUT P0, RZ, R8, 0xff, RZ, 0xc0, !PT ;  /* 0x000000ff08ff7812 */ /* 0x000fe2000780c0ff */
[----:B------:R-:W-:Y:S02]  /*17d30*/  ULDC.64 UR8, c[0x0][0x650] ;  /* 0x0001940000087ab9 */ /* 0x000fe40000000a00 */
[----:B------:R-:W3:Y:S01]  /*17d40*/  LDL.LU R13, [R1+0x204] ;  /* 0x00020400010d7983 */ /* 0x000ee20000300800 */
[----:B------:R-:W-:Y:S01]  /*17d50*/  IADD3 R6, R6, UR18, RZ ;  /* 0x0000001206067c10 */ /* 0x000fe2000fffe0ff */
[----:B------:R-:W-:Y:S01]  /*17d60*/  UISETP.GE.U32.AND UP0, UPT, UR18, 0x3, UPT ;  /* 0x000000031200788c */ /* 0x000fe2000bf06070 */
[----:B------:R-:W-:Y:S01]  /*17d70*/  BSSY B1, `(.L_x_563) ;  /* 0x0000074000017945 */ /* 0x000fe20003800000 */
[----:B------:R-:W-:Y:S02]  /*17d80*/  MOV R9, 0xffffffff ;  /* 0xffffffff00097802 */ /* 0x000fe40000000f00 */
[----:B------:R-:W-:-:S02]  /*17d90*/  PRMT R4, RZ, 0x7610, R4 ;  /* 0x00007610ff047816 */ /* 0x000fc40000000004 */
[----:B------:R-:W-:Y:S02]  /*17da0*/  PLOP3.LUT P1, PT, PT, PT, UP0, 0x80, 0x0 ;  /* 0x000000000000781c */ /* 0x000fe40003f2f008 */
[----:B------:R-:W0:Y:S01]  /*17db0*/  @P0 S2R R3, SR_CgaCtaId ;  /* 0x0000000000030919 */ /* 0x000e220000008800 */
[----:B------:R-:W-:Y:S02]  /*17dc0*/  @P0 MOV R2, 0x400 ;  /* 0x0000040000020802 */ /* 0x000fe40000000f00 */
[----:B------:R-:W-:Y:S02]  /*17dd0*/  PRMT R8, RZ, 0x7610, R8 ;  /* 0x00007610ff087816 */ /* 0x000fe40000000008 */
[----:B0-----:R-:W-:-:S04]  /*17de0*/  @P0 LEA R2, R3, R2, 0x18 ;  /* 0x0000000203020211 */ /* 0x001fc800078ec0ff */
[----:B------:R0:W-:Y:S01]  /*17df0*/  @P0 SYNCS.ARRIVE.TRANS64.A1T0 RZ, [R2+URZ+0x48], RZ ;  /* 0x000048ff02ff09a7 */ /* 0x0001e2000810003f */
[----:B------:R-:W-:Y:S01]  /*17e00*/  ISETP.GT.U32.AND P0, PT, R6, 0x2, PT ;  /* 0x000000020600780c */ /* 0x000fe20003f04070 */
[----:B0-----:R-:W-:-:S05]  /*17e10*/  IMAD.U32 R2, RZ, RZ, UR18 ;  /* 0x00000012ff027e24 */ /* 0x001fca000f8e00ff */
[----:B------:R-:W-:Y:S01]  /*17e20*/  ISETP.LT.U32.AND P0, PT, R2, 0x3, P0 ;  /* 0x000000030200780c */ /* 0x000fe20000701070 */
[----:B------:R-:W-:Y:S01]  /*17e30*/  IMAD.WIDE.U32 R2, R6, -0x55555555, RZ ;  /* 0xaaaaaaab06027825 */ /* 0x000fe200078e00ff */
[----:B------:R-:W-:-:S04]  /*17e40*/  MOV R2, 0xffffffff ;  /* 0xffffffff00027802 */ /* 0x000fc80000000f00 */
[----:B------:R-:W-:Y:S02]  /*17e50*/  SHF.R.U32.HI R5, RZ, 0x1, R3 ;  /* 0x00000001ff057819 */ /* 0x000fe40000011603 */
[----:B------:R-:W-:-:S03]  /*17e60*/  SEL R3, RZ, 0x1, !P0 ;  /* 0x00000001ff037807 */ /* 0x000fc60004000000 */
[----:B------:R-:W-:Y:S01]  /*17e70*/  IMAD R6, R5, -0x3, R6 ;  /* 0xfffffffd05067824 */ /* 0x000fe200078e0206 */
[----:B------:R-:W-:Y:S01]  /*17e80*/  LOP3.LUT R0, R0, R3, RZ, 0x3c, !PT ;  /* 0x0000000300007212 */ /* 0x000fe200078e3cff */
[----:B------:R-:W-:-:S03]  /*17e90*/  IMAD.MOV.U32 R3, RZ, RZ, -0x1 ;  /* 0xffffffffff037424 */ /* 0x000fc600078e00ff */
[----:B------:R-:W-:Y:S02]  /*17ea0*/  @P1 LOP3.LUT R0, R0, 0x1, R5, 0x78, !PT ;  /* 0x0000000100001812 */ /* 0x000fe400078e7805 */
[----:B---3--:R-:W-:-:S04]  /*17eb0*/  IADD3 R13, P0, R13, UR24, RZ ;  /* 0x000000180d0d7c10 */ /* 0x008fc8000ff1e0ff */
[----:B--2---:R-:W-:Y:S01]  /*17ec0*/  IADD3.X R15, R15, UR19, RZ, P0, !PT ;  /* 0x000000130f0f7c10 */ /* 0x004fe200087fe4ff */
[----:B------:R0:W-:Y:S01]  /*17ed0*/  STL [R1+0x204], R13 ;  /* 0x0002040d01007387 */ /* 0x0001e20000100800 */
[----:B------:R-:W-:-:S03]  /*17ee0*/  ISETP.GE.U32.AND P0, PT, R13, UR8, PT ;  /* 0x000000080d007c0c */ /* 0x000fc6000bf06070 */
[----:B------:R0:W-:Y:S01]  /*17ef0*/  STL [R1+0x200], R15 ;  /* 0x0002000f01007387 */ /* 0x0001e20000100800 */
[----:B------:R-:W-:-:S13]  /*17f00*/  ISETP.GE.U32.AND.EX P0, PT, R15, UR9, PT, P0 ;  /* 0x000000090f007c0c */ /* 0x000fda000bf06100 */
[----:B0-----:R-:W-:Y:S05]  /*17f10*/  @P0 BRA `(.L_x_564) ;  /* 0x0000000400640947 */ /* 0x001fea0003800000 */
[----:B------:R-:W0:Y:S01]  /*17f20*/  S2R R7, SR_CTAID.X ;  /* 0x0000000000077919 */ /* 0x000e220000002500 */
[----:B------:R-:W-:Y:S01]  /*17f30*/  ULDC UR8, c[0x0][0x150] ;  /* 0x0000540000087ab9 */ /* 0x000fe20000000800 */
[----:B------:R-:W1:Y:S01]  /*17f40*/  LDC R4, c[0x0][0x144] ;  /* 0x00005100ff047b82 */ /* 0x000e620000000800 */
[----:B------:R-:W-:Y:S01]  /*17f50*/  UISETP.NE.AND UP0, UPT, UR46, URZ, UPT ;  /* 0x0000003f2e00728c */ /* 0x000fe2000bf05270 */
[----:B------:R-:W2:Y:S01]  /*17f60*/  S2R R5, SR_CTAID.Y ;  /* 0x0000000000057919 */ /* 0x000ea20000002600 */
[----:B------:R-:W-:-:S04]  /*17f70*/  ULDC UR11, c[0x0][0x630] ;  /* 0x00018c00000b7ab9 */ /* 0x000fc80000000800 */
[----:B------:R-:W-:Y:S01]  /*17f80*/  PLOP3.LUT P0, PT, PT, PT, UP0, 0x80, 0x0 ;  /* 0x000000000000781c */ /* 0x000fe20003f0f008 */
[----:B------:R-:W3:Y:S01]  /*17f90*/  LDC R10, c[0x0][0x148] ;  /* 0x00005200ff0a7b82 */ /* 0x000ee20000000800 */
[----:B0-----:R-:W-:Y:S02]  /*17fa0*/  I2FP.F32.U32 R2, R7 ;  /* 0x0000000700027245 */ /* 0x001fe40000201000 */
[----:B--2---:R-:W-:-:S03]  /*17fb0*/  I2FP.F32.U32 R3, R5 ;  /* 0x0000000500037245 */ /* 0x004fc60000201000 */
[----:B------:R-:W-:Y:S01]  /*17fc0*/  FMUL R2, R2, UR8 ;  /* 0x0000000802027c20 */ /* 0x000fe20008400000 */
[----:B------:R-:W-:Y:S02]  /*17fd0*/  ULDC UR8, c[0x0][0x154] ;  /* 0x0000550000087ab9 */ /* 0x000fe40000000800 */
[----:B------:R-:W-:Y:S01]  /*17fe0*/  FMUL R9, R3, UR8 ;  /* 0x0000000803097c20 */ /* 0x000fe20008400000 */
[----:B------:R-:W-:Y:S02]  /*17ff0*/  ULDC.64 UR8, c[0x0][0x628] ;  /* 0x00018a0000087ab9 */ /* 0x000fe40000000a00 */
[----:B------:R-:W0:Y:S08]  /*18000*/  F2I.U32.TRUNC.NTZ R2, R2 ;  /* 0x0000000200027305 */ /* 0x000e30000020f000 */
[----:B------:R-:W2:Y:S01]  /*18010*/  F2I.U32.TRUNC.NTZ R9, R9 ;  /* 0x0000000900097305 */ /* 0x000ea2000020f000 */
[----:B0-----:R-:W-:-:S02]  /*18020*/  IMAD.MOV R3, RZ, RZ, -R2 ;  /* 0x000000ffff037224 */ /* 0x001fc400078e0a02 */
[----:B------:R-:W-:Y:S02]  /*18030*/  IMAD.MOV.U32 R2, RZ, RZ, R13 ;  /* 0x000000ffff027224 */ /* 0x000fe400078e000d */
[----:B-1----:R-:W-:Y:S01]  /*18040*/  IMAD R7, R4, R3, R7 ;  /* 0x0000000304077224 */ /* 0x002fe200078e0207 */
[----:B--2---:R-:W-:-:S05]  /*18050*/  IADD3 R3, -R9, RZ, RZ ;  /* 0x000000ff09037210 */ /* 0x004fca0007ffe1ff */
[----:B---3--:R-:W-:Y:S01]  /*18060*/  @P0 IMAD R7, R10, R3, R5 ;  /* 0x000000030a070224 */ /* 0x008fe200078e0205 */
[----:B------:R-:W-:Y:S02]  /*18070*/  ISETP.NE.U32.AND P0, PT, RZ, UR8, PT ;  /* 0x00000008ff007c0c */ /* 0x000fe4000bf05070 */
[----:B------:R-:W-:Y:S02]  /*18080*/  MOV R3, R15 ;  /* 0x0000000f00037202 */ /* 0x000fe40000000f00 */
[----:B------:R-:W-:-:S13]  /*18090*/  ISETP.NE.AND.EX P0, PT, RZ, UR9, PT, P0 ;  /* 0x00000009ff007c0c */ /* 0x000fda000bf05300 */
[----:B------:R-:W-:Y:S05]  /*180a0*/  @!P0 BRA `(.L_x_565) ;  /* 0x0000000000288947 */ /* 0x000fea0003800000 */
[----:B------:R-:W-:Y:S02]  /*180b0*/  ULDC UR10, c[0x0][0x634] ;  /* 0x00018d00000a7ab9 */ /* 0x000fe40000000800 */
[----:B------:R-:W-:-:S05]  /*180c0*/  IADD3 R3, P0, R13, UR10, RZ ;  /* 0x0000000a0d037c10 */ /* 0x000fca000ff1e0ff */
[----:B------:R-:W-:-:S04]  /*180d0*/  IMAD.X R9, RZ, RZ, R15, P0 ;  /* 0x000000ffff097224 */ /* 0x000fc800000e060f */
[----:B------:R-:W-:-:S04]  /*180e0*/  IMAD.WIDE.U32 R4, R9, UR8, RZ ;  /* 0x0000000809047c25 */ /* 0x000fc8000f8e00ff */
[----:B------:R-:W-:-:S04]  /*180f0*/  IMAD.WIDE.U32 R4, P0, R3, UR9, R4 ;  /* 0x0000000903047c25 */ /* 0x000fc8000f800004 */
[----:B------:R-:W-:-:S04]  /*18100*/  IMAD.WIDE.U32 R2, R3, UR8, RZ ;  /* 0x0000000803027c25 */ /* 0x000fc8000f8e00ff */
[----:B------:R-:W-:Y:S01]  /*18110*/  IMAD.MOV.U32 R2, RZ, RZ, R5 ;  /* 0x000000ffff027224 */ /* 0x000fe200078e0005 */
[----:B------:R-:W-:Y:S02]  /*18120*/  IADD3 RZ, P1, R3, R4, RZ ;  /* 0x0000000403ff7210 */ /* 0x000fe40007f3e0ff */
[----:B------:R-:W-:-:S03]  /*18130*/  IADD3.X R3, RZ, RZ, RZ, P0, !PT ;  /* 0x000000ffff037210 */ /* 0x000fc600007fe4ff */
[----:B------:R-:W-:-:S08]  /*18140*/  IMAD.WIDE.U32.X R2, R9, UR9, R2, P1 ;  /* 0x0000000909027c25 */ /* 0x000fd000088e0402 */
.L_x_565:
[--C-:B------:R-:W-:Y:S01]  /*18150*/  SHF.R.U64 R9, R2, UR11, R3.reuse ;  /* 0x0000000b02097c19 */ /* 0x100fe20008001203 */
[----:B------:R-:W-:Y:S01]  /*18160*/  ULDC.64 UR8, c[0x0][0x620] ;  /* 0x0001880000087ab9 */ /* 0x000fe20000000a00 */
[----:B------:R-:W-:Y:S01]  /*18170*/  SHF.R.U32.HI R2, RZ, UR11, R3 ;  /* 0x0000000bff027c19 */ /* 0x000fe20008011603 */
[----:B------:R-:W-:Y:S01]  /*18180*/  ULDC.64 UR10, c[0x0][0x640] ;  /* 0x00019000000a7ab9 */ /* 0x000fe20000000a00 */
[----:B------:R-:W-:Y:S02]  /*18190*/  IADD3 R11, P0, RZ, -R9, RZ ;  /* 0x80000009ff0b7210 */ /* 0x000fe40007f1e0ff */
[----:B------:R-:W-:Y:S02]  /*181a0*/  MOV R3, R15 ;  /* 0x0000000f00037202 */ /* 0x000fe40000000f00 */
[----:B------:R-:W-:Y:S02]  /*181b0*/  IADD3.X R2, RZ, ~R2, RZ, P0, !PT ;  /* 0x80000002ff027210 */ /* 0x000fe400007fe4ff */
[----:B------:R-:W-:-:S03]  /*181c0*/  ISETP.NE.U32.AND P0, PT, RZ, UR10, PT ;  /* 0x0000000aff007c0c */ /* 0x000fc6000bf05070 */
[----:B------:R-:W-:Y:S01]  /*181d0*/  IMAD R2, R2, UR8, RZ ;  /* 0x0000000802027c24 */ /* 0x000fe2000f8e02ff */
[----:B------:R-:W-:-:S03]  /*181e0*/  ISETP.NE.AND.EX P0, PT, RZ, UR11, PT, P0 ;  /* 0x0000000bff007c0c */ /* 0x000fc6000bf05300 */
[----:B------:R-:W-:Y:S02]  /*181f0*/  IMAD R5, R11, UR9, R2 ;  /* 0x000000090b057c24 */ /* 0x000fe4000f8e0202 */
[----:B------:R-:W-:-:S04]  /*18200*/  IMAD.MOV.U32 R2, RZ, RZ, R13 ;  /* 0x000000ffff027224 */ /* 0x000fc800078e000d */
[----:B------:R-:W-:Y:S01]  /*18210*/  IMAD.WIDE.U32 R2, R11, UR8, R2 ;  /* 0x000000080b027c25 */ /* 0x000fe2000f8e0002 */
[----:B------:R-:W-:-:S03]  /*18220*/  ULDC UR8, c[0x0][0x618] ;  /* 0x0001860000087ab9 */ /* 0x000fc60000000800 */
[----:B------:R-:W-:-:S05]  /*18230*/  IMAD.IADD R3, R3, 0x1, R5 ;  /* 0x0000000103037824 */ /* 0x000fca00078e0205 */
[--C-:B------:R-:W-:Y:S02]  /*18240*/  SHF.R.U64 R10, R2, UR8, R3.reuse ;  /* 0x00000008020a7c19 */ /* 0x100fe40008001203 */
[----:B------:R-:W-:Y:S01]  /*18250*/  SHF.R.U32.HI R3, RZ, UR8, R3 ;  /* 0x00000008ff037c19 */ /* 0x000fe20008011603 */
[----:B------:R-:W-:-:S03]  /*18260*/  ULDC UR8, c[0x0][0x608] ;  /* 0x0001820000087ab9 */ /* 0x000fc60000000800 */
[--C-:B------:R-:W-:Y:S02]  /*18270*/  SHF.R.U64 R12, R10, UR8, R3.reuse ;  /* 0x000000080a0c7c19 */ /* 0x100fe40008001203 */
[----:B------:R-:W-:Y:S01]  /*18280*/  SHF.R.U32.HI R3, RZ, UR8, R3 ;  /* 0x00000008ff037c19 */ /* 0x000fe20008011603 */
[----:B------:R-:W-:-:S03]  /*18290*/  ULDC UR8, c[0x0][0x658] ;  /* 0x0001960000087ab9 */ /* 0x000fc60000000800 */
[--C-:B------:R-:W-:Y:S02]  /*182a0*/  SHF.R.U32.HI R13, RZ, UR8, R3.reuse ;  /* 0x00000008ff0d7c19 */ /* 0x100fe40008011603 */
[----:B------:R-:W-:-:S03]  /*182b0*/  SHF.R.U64 R11, R12, UR8, R3 ;  /* 0x000000080c0b7c19 */ /* 0x000fc60008001203 */
[----:B------:R-:W-:Y:S01]  /*182c0*/  IMAD.MOV.U32 R3, RZ, RZ, R13 ;  /* 0x000000ffff037224 */ /* 0x000fe200078e000d */
[----:B------:R-:W-:Y:S01]  /*182d0*/  MOV R2, R11 ;  /* 0x0000000b00027202 */ /* 0x000fe20000000f00 */
[----:B------:R-:W-:Y:S06]  /*182e0*/  @!P0 BRA `(.L_x_566) ;  /* 0x0000000000288947 */ /* 0x000fec0003800000 */
[----:B------:R-:W-:Y:S02]  /*182f0*/  ULDC UR8, c[0x0][0x64c] ;  /* 0x0001930000087ab9 */ /* 0x000fe40000000800 */
[----:B------:R-:W-:-:S04]  /*18300*/  IADD3 R3, P0, R11, UR8, RZ ;  /* 0x000000080b037c10 */ /* 0x000fc8000ff1e0ff */
[----:B------:R-:W-:-:S05]  /*18310*/  IADD3.X R13, RZ, R13, RZ, P0, !PT ;  /* 0x0000000dff0d7210 */ /* 0x000fca00007fe4ff */
[----:B------:R-:W-:-:S04]  /*18320*/  IMAD.WIDE.U32 R4, R13, UR10, RZ ;  /* 0x0000000a0d047c25 */ /* 0x000fc8000f8e00ff */
[----:B------:R-:W-:-:S04]  /*18330*/  IMAD.WIDE.U32 R4, P0, R3, UR11, R4 ;  /* 0x0000000b03047c25 */ /* 0x000fc8000f800004 */
[----:B------:R-:W-:Y:S01]  /*18340*/  IMAD.WIDE.U32 R2, R3, UR10, RZ ;  /* 0x0000000a03027c25 */ /* 0x000fe2000f8e00ff */
[----:B------:R-:W-:-:S04]  /*18350*/  MOV R2, R5 ;  /* 0x0000000500027202 */ /* 0x000fc80000000f00 */
[----:B------:R-:W-:Y:S01]  /*18360*/  IADD3 RZ, P1, R3, R4, RZ ;  /* 0x0000000403ff7210 */ /* 0x000fe20007f3e0ff */
[----:B------:R-:W-:-:S04]  /*18370*/  IMAD.X R3, RZ, RZ, RZ, P0 ;  /* 0x000000ffff037224 */ /* 0x000fc800000e06ff */
[----:B------:R-:W-:-:S08]  /*18380*/  IMAD.WIDE.U32.X R2, R13, UR11, R2, P1 ;  /* 0x0000000b0d027c25 */ /* 0x000fd000088e0402 */
.L_x_566:
[----:B------:R-:W-:Y:S01]  /*18390*/  ULDC UR8, c[0x0][0x648] ;  /* 0x0001920000087ab9 */ /* 0x000fe20000000800 */
[----:B------:R-:W-:Y:S01]  /*183a0*/  LOP3.LUT R12, R12, UR7, RZ, 0xc0, !PT ;  /* 0x000000070c0c7c12 */ /* 0x000fe2000f8ec0ff */
[----:B------:R-:W-:Y:S01]  /*183b0*/  UISETP.NE.AND UP0, UPT, UR46, URZ, UPT ;  /* 0x0000003f2e00728c */ /* 0x000fe2000bf05270 */
[----:B------:R-:W-:Y:S01]  /*183c0*/  SHF.R.U64 R3, R2, UR8, R3 ;  /* 0x0000000802037c19 */ /* 0x000fe20008001203 */
[----:B------:R-:W-:Y:S01]  /*183d0*/  ULDC UR8, c[0x0][0x638] ;  /* 0x00018e0000087ab9 */ /* 0x000fe20000000800 */
[----:B------:R-:W-:-:S03]  /*183e0*/  MOV R4, 0x1 ;  /* 0x0000000100047802 */ /* 0x000fc60000000f00 */
[----:B------:R-:W-:Y:S01]  /*183f0*/  IMAD.MOV R2, RZ, RZ, -R3 ;  /* 0x000000ffff027224 */ /* 0x000fe200078e0a03 */
[----:B------:R-:W-:Y:S01]  /*18400*/  PLOP3.LUT P0, PT, PT, PT, UP0, 0x40, 0x0 ;  /* 0x000000000000781c */ /* 0x000fe20003f0e808 */
[----:B------:R-:W-:Y:S01]  /*18410*/  IMAD R12, R3, UR5, R12 ;  /* 0x00000005030c7c24 */ /* 0x000fe2000f8e020c */
[----:B------:R-:W-:Y:S01]  /*18420*/  PLOP3.LUT P1, PT, PT, PT, UP0, 0x40, 0x0 ;  /* 0x000000000000781c */ /* 0x000fe20003f2e808 */
[----:B------:R-:W-:Y:S01]  /*18430*/  IMAD R11, R2, UR8, R11 ;  /* 0x00000008020b7c24 */ /* 0x000fe2000f8e020b */
[----:B------:R-:W-:Y:S01]  /*18440*/  ULDC UR8, c[0x0][0x610] ;  /* 0x0001840000087ab9 */ /* 0x000fe20000000800 */
[----:B------:R-:W-:Y:S01]  /*18450*/  LOP3.LUT R2, R10, UR4, RZ, 0xc0, !PT ;  /* 0x000000040a027c12 */ /* 0x000fe2000f8ec0ff */
[----:B------:R-:W-:Y:S01]  /*18460*/  IMAD R7, R12, UR8, R7 ;  /* 0x000000080c077c24 */ /* 0x000fe2000f8e0207 */
[----:B------:R-:W-:-:S03]  /*18470*/  ULDC UR8, c[0x0][0x600] ;  /* 0x0001800000087ab9 */ /* 0x000fc60000000800 */
[----:B------:R-:W-:-:S05]  /*18480*/  IMAD R2, R11, UR8, R2 ;  /* 0x000000080b027c24 */ /* 0x000fca000f8e0202 */
[----:B------:R-:W-:Y:S02]  /*18490*/  SEL R3, R2, R7, P0 ;  /* 0x0000000702037207 */ /* 0x000fe40000000000 */
[----:B------:R-:W-:-:S07]  /*184a0*/  SEL R2, R7, R2, P1 ;  /* 0x0000000207027207 */ /* 0x000fce0000800000 */
.L_x_564:
[----:B------:R-:W-:Y:S05]  /*184b0*/  BSYNC B1 ;  /* 0x0000000000017941 */ /* 0x000fea0003800000 */
.L_x_563:
[----:B------:R-:W-:-:S13]  /*184c0*/  LOP3.LUT P0, RZ, R4, 0xff, RZ, 0xc0, !PT ;  /* 0x000000ff04ff7812 */ /* 0x000fda000780c0ff */
[----:B------:R-:W-:Y:S05]  /*184d0*/  @P0 BRA `(.L_x_567) ;  /* 0xfffffff4000c0947 */ /* 0x000fea000383ffff */
[----:B------:R-:W-:Y:S05]  /*184e0*/  BSYNC B0 ;  /* 0x0000000000007941 */ /* 0x000fea0003800000 */
.L_x_556:
[----:B------:R-:W-:-:S03]  /*184f0*/  UMOV UR8, 0xffffffff ;  /* 0xffffffff00087882 */ /* 0x000fc60000000000 */
[----:B------:R-:W-:Y:S05]  /*18500*/  BRA.DIV UR8, `(.L_x_568) ;  /* 0x0000000208f47947 */ /* 0x000fea000b800000 */
[----:B------:R-:W-:-:S13]  /*18510*/  ELECT P6, URZ, PT ;  /* 0x00000000003f782f */ /* 0x000fda00038c0000 */
.L_x_581:
[----:B------:R-:W-:Y:S04]  /*18520*/  BSSY B0, `(.L_x_569) ;  /* 0x0000023000007945 */ /* 0x000fe80003800000 */
[----:B------:R-:W-:Y:S05]  /*18530*/  @!P6 BRA `(.L_x_570) ;  /* 0x000000000084e947 */ /* 0x000fea0003800000 */
[----:B------:R-:W-:-:S04]  /*18540*/  ULOP3.LUT UR8, UR40, 0x2, URZ, 0xfc, !UPT ;  /* 0x0000000228087892 */ /* 0x000fc8000f8efc3f */
[----:B------:R-:W-:-:S06]  /*18550*/  UISETP.NE.AND UP0, UPT, UR8, 0x3, UPT ;  /* 0x000000030800788c */ /* 0x000fcc000bf05270 */
[----:B------:R-:W-:-:S13]  /*18560*/  PLOP3.LUT P0, PT, PT, PT, UP0, 0x80, 0x0 ;  /* 0x000000000000781c */ /* 0x000fda0003f0f008 */
[----:B------:R-:W-:Y:S05]  /*18570*/  @!P0 BRA `(.L_x_571) ;  /* 0x0000000000048947 */ /* 0x000fea0003800000 */
[----:B------:R-:W-:Y:S01]  /*18580*/  BPT.TRAP 0x1 ;  /* 0x000000040000795c */ /* 0x000fe20000300000 */
.L_x_571:
[----:B------:R-:W0:Y:S01]  /*18590*/  S2R R3, SR_CgaCtaId ;  /* 0x0000000000037919 */ /* 0x000e220000008800 */
[----:B------:R-:W-:-:S04]  /*185a0*/  MOV R2, 0x400 ;  /* 0x0000040000027802 */ /* 0x000fc80000000f00 */
[----:B0-----:R-:W-:Y:S02]  /*185b0*/  LEA R3, R3, R2, 0x18 ;  /* 0x0000000203037211 */ /* 0x001fe400078ec0ff */
[----:B------:R-:W-:-:S03]  /*185c0*/  SHF.L.U32 R2, R0, 0x1f, RZ ;  /* 0x0000001f00027819 */ /* 0x000fc600000006ff */
[----:B------:R-:W-:-:S05]  /*185d0*/  VIADD R3, R3, 0x18 ;  /* 0x0000001803037836 */ /* 0x000fca0000000000 */
[----:B------:R-:W-:-:S04]  /*185e0*/  LEA R5, R6, R3, 0x3 ;  /* 0x0000000306057211 */ /* 0x000fc800078e18ff */
[----:B------:R-:W0:Y:S02]  /*185f0*/  SYNCS.PHASECHK.TRANS64.TRYWAIT P0, [R5+URZ], R2 ;  /* 0x00000002050075a7 */ /* 0x000e24000800017f */
[----:B0-----:R-:W-:Y:S05]  /*18600*/  @!P0 BRA `(.L_x_572) ;  /* 0x0000000000d48947 */ /* 0x001fea0003800000 */
.L_x_582:
[----:B------:R-:W-:-:S05]  /*18610*/  VIADD R6, R6, 0x1 ;  /* 0x0000000106067836 */ /* 0x000fca0000000000 */
[----:B------:R-:W-:-:S04]  /*18620*/  ISETP.NE.AND P0, PT, R6, 0x3, PT ;  /* 0x000000030600780c */ /* 0x000fc80003f05270 */
[----:B0-----:R-:W-:Y:S02]  /*18630*/  SEL R5, RZ, 0x1, P0 ;  /* 0x00000001ff057807 */ /* 0x001fe40000000000 */
[----:B------:R-:W-:Y:S02]  /*18640*/  SEL R6, R6, RZ, P0 ;  /* 0x000000ff06067207 */ /* 0x000fe40000000000 */
[----:B------:R-:W-:Y:S02]  /*18650*/  LOP3.LUT R5, R0, R5, RZ, 0x3c, !PT ;  /* 0x0000000500057212 */ /* 0x000fe400078e3cff */
[----:B------:R-:W-:Y:S02]  /*18660*/  LEA R7, R6, R3, 0x3 ;  /* 0x0000000306077211 */ /* 0x000fe400078e18ff */
[----:B------:R-:W-:-:S04]  /*18670*/  SHF.L.U32 R0, R5, 0x1f, RZ ;  /* 0x0000001f05007819 */ /* 0x000fc800000006ff */
[----:B------:R-:W0:Y:S02]  /*18680*/  SYNCS.PHASECHK.TRANS64.TRYWAIT P0, [R7+URZ], R0 ;  /* 0x00000000070075a7 */ /* 0x000e24000800017f */
[----:B0-----:R-:W-:Y:S05]  /*18690*/  @!P0 BRA `(.L_x_573) ;  /* 0x0000000000c48947 */ /* 0x001fea0003800000 */
.L_x_583:
[----:B0-----:R-:W-:-:S05]  /*186a0*/  VIADD R0, R6, 0x1 ;  /* 0x0000000106007836 */ /* 0x001fca0000000000 */
[----:B------:R-:W-:-:S04]  /*186b0*/  ISETP.NE.AND P0, PT, R0, 0x3, PT ;  /* 0x000000030000780c */ /* 0x000fc80003f05270 */
[----:B------:R-:W-:Y:S02]  /*186c0*/  SEL R2, RZ, 0x1, P0 ;  /* 0x00000001ff027807 */ /* 0x000fe40000000000 */
[----:B------:R-:W-:Y:S02]  /*186d0*/  SEL R0, R0, RZ, P0 ;  /* 0x000000ff00007207 */ /* 0x000fe40000000000 */
[----:B------:R-:W-:Y:S02]  /*186e0*/  LOP3.LUT R2, R5, R2, RZ, 0x3c, !PT ;  /* 0x0000000205027212 */ /* 0x000fe400078e3cff */
[----:B------:R-:W-:Y:S02]  /*186f0*/  LEA R3, R0, R3, 0x3 ;  /* 0x0000000300037211 */ /* 0x000fe400078e18ff */
[----:B------:R-:W-:-:S07]  /*18700*/  SHF.L.U32 R0, R2, 0x1f, RZ ;  /* 0x0000001f02007819 */ /* 0x000fce00000006ff */
.L_x_574:
[----:B0-----:R0:W1:Y:S02]  /*18710*/  SYNCS.PHASECHK.TRANS64.TRYWAIT P0, [R3+URZ], R0 ;  /* 0x00000000030075a7 */ /* 0x001064000800017f */
[----:B-1----:R-:W-:Y:S05]  /*18720*/  @!P0 NANOSLEEP.SYNCS 0x989680 ;  /* 0x009896800000895d */ /* 0x002fea0003900000 */
[----:B------:R-:W1:Y:S02]  /*18730*/  @!P0 SYNCS.PHASECHK.TRANS64 P0, [R3+URZ], R0 ;  /* 0x00000000030085a7 */ /* 0x000e64000800007f */
[----:B-1----:R-:W-:Y:S05]  /*18740*/  @!P0 BRA `(.L_x_574) ;  /* 0xfffffffc00f08947 */ /* 0x002fea000383ffff */
.L_x_570:
[----:B------:R-:W-:Y:S05]  /*18750*/  BSYNC B0 ;  /* 0x0000000000007941 */ /* 0x000fea0003800000 */
.L_x_569:
[----:B------:R-:W-:Y:S05]  /*18760*/  EXIT ;  /* 0x000000000000794d */ /* 0x000fea0003800000 */
.L_x_21:
[----:B--2---:R2:W3:Y:S02]  /*18770*/  SYNCS.PHASECHK.TRANS64.TRYWAIT P1, [R3+URZ], R2 ;  /* 0x00000002030075a7 */ /* 0x0044e4000802017f */
[----:B---3--:R-:W-:Y:S05]  /*18780*/  @!P1 NANOSLEEP.SYNCS 0x989680 ;  /* 0x009896800000995d */ /* 0x008fea0003900000 */
[----:B------:R-:W3:Y:S02]  /*18790*/  @!P1 SYNCS.PHASECHK.TRANS64 P1, [R3+URZ], R2 ;  /* 0x00000002030095a7 */ /* 0x000ee4000802007f */
[----:B---3--:R-:W-:Y:S05]  /*187a0*/  @!P1 BRA `(.L_x_21) ;  /* 0xfffffffc00f09947 */ /* 0x008fea000383ffff */
[----:B------:R-:W-:Y:S05]  /*187b0*/  BRA `(.L_x_20) ;  /* 0xfffffe8c00d47947 */ /* 0x000fea000383ffff */
.L_x_26:
[----:B-1----:R1:W2:Y:S02]  /*187c0*/  SYNCS.PHASECHK.TRANS64.TRYWAIT P1, [R2+URZ], R3 ;  /* 0x00000003020075a7 */ /* 0x0022a4000802017f */
[----:B--2---:R-:W-:Y:S05]  /*187d0*/  @!P1 NANOSLEEP.SYNCS 0x989680 ;  /* 0x009896800000995d */ /* 0x004fea0003900000 */
[----:B------:R-:W2:Y:S02]  /*187e0*/  @!P1 SYNCS.PHASECHK.TRANS64 P1, [R2+URZ], R3 ;  /* 0x00000003020095a7 */ /* 0x000ea4000802007f */
[----:B--2---:R-:W-:Y:S05]  /*187f0*/  @!P1 BRA `(.L_x_26) ;  /* 0xfffffffc00f09947 */ /* 0x004fea000383ffff */
[----:B------:R-:W-:Y:S05]  /*18800*/  BRA `(.L_x_25) ;  /* 0xfffffec400647947 */ /* 0x000fea000383ffff */
.L_x_557:
[----:B------:R-:W-:Y:S01]  /*18810*/  BSSY B1, `(.L_x_575) ;  /* 0x0000006000017945 */ /* 0x000fe20003800000 */
[----:B------:R-:W-:-:S07]  /*18820*/  IMAD.MOV.U32 R15, RZ, RZ, -0x1 ;  /* 0xffffffffff0f7424 */ /* 0x000fce00078e00ff */
[----:B------:R-:W-:Y:S05]  /*18830*/  WARPSYNC.COLLECTIVE R15, `(.L_x_576) ;  /* 0x000000000f0c7348 */ /* 0x000fea0003c00000 */
[----:B------:R-:W-:Y:S02]  /*18840*/  ELECT P6, UR62, PT ;  /* 0x00000000003e782f */ /* 0x000fe400038c0000 */
[----:B------:R-:W-:Y:S01]  /*18850*/  MOV R14, UR62 ;  /* 0x0000003e000e7c02 */ /* 0x000fe20008000f00 */
[----:B------:R-:W-:Y:S10]  /*18860*/  ENDCOLLECTIVE ;  /* 0x000000000000791b */ /* 0x000ff40003800000 */
.L_x_576:
[----:B------:R-:W-:Y:S05]  /*18870*/  BSYNC B1 ;  /* 0x0000000000017941 */ /* 0x000fea0003800000 */
.L_x_575:
[----:B------:R-:W-:Y:S05]  /*18880*/  BRA `(.L_x_577) ;  /* 0xfffffff0002c7947 */ /* 0x000fea000383ffff */
.L_x_560:
[----:B0-----:R0:W2:Y:S02]  /*18890*/  SYNCS.PHASECHK.TRANS64.TRYWAIT P0, [R10+URZ+0x18], R5 ;  /* 0x000018050a0075a7 */ /* 0x0010a4000800017f */
[----:B--2---:R-:W-:Y:S05]  /*188a0*/  @!P0 NANOSLEEP.SYNCS 0x989680 ;  /* 0x009896800000895d */ /* 0x004fea0003900000 */
[----:B------:R-:W2:Y:S02]  /*188b0*/  @!P0 SYNCS.PHASECHK.TRANS64 P0, [R10+URZ+0x18], R5 ;  /* 0x000018050a0085a7 */ /* 0x000ea4000800007f */
[----:B--2---:R-:W-:Y:S05]  /*188c0*/  @!P0 BRA `(.L_x_560) ;  /* 0xfffffffc00f08947 */ /* 0x004fea000383ffff */
[----:B------:R-:W-:Y:S05]  /*188d0*/  BRA `(.L_x_578) ;  /* 0xfffffff0006c7947 */ /* 0x000fea000383ffff */
.L_x_568:
[----:B------:R-:W-:Y:S01]  /*188e0*/  BSSY B0, `(.L_x_579) ;  /* 0x0000006000007945 */ /* 0x000fe20003800000 */
[----:B------:R-:W-:-:S07]  /*188f0*/  MOV R15, 0xffffffff ;  /* 0xffffffff000f7802 */ /* 0x000fce0000000f00 */
[----:B------:R-:W-:Y:S05]  /*18900*/  WARPSYNC.COLLECTIVE R15, `(.L_x_580) ;  /* 0x000000000f0c7348 */ /* 0x000fea0003c00000 */
[----:B------:R-:W-:Y:S02]  /*18910*/  ELECT P6, UR62, PT ;  /* 0x00000000003e782f */ /* 0x000fe400038c0000 */
[----:B------:R-:W-:Y:S01]  /*18920*/  MOV R14, UR62 ;  /* 0x0000003e000e7c02 */ /* 0x000fe20008000f00 */
[----:B------:R-:W-:Y:S10]  /*18930*/  ENDCOLLECTIVE ;  /* 0x000000000000791b */ /* 0x000ff40003800000 */
.L_x_580:
[----:B------:R-:W-:Y:S05]  /*18940*/  BSYNC B0 ;  /* 0x0000000000007941 */ /* 0x000fea0003800000 */
.L_x_579:
[----:B------:R-:W-:Y:S05]  /*18950*/  BRA `(.L_x_581) ;  /* 0xfffffff800f07947 */ /* 0x000fea000383ffff */
.L_x_572:
[----:B0-----:R0:W1:Y:S02]  /*18960*/  SYNCS.PHASECHK.TRANS64.TRYWAIT P0, [R5+URZ], R2 ;  /* 0x00000002050075a7 */ /* 0x001064000800017f */
[----:B-1----:R-:W-:Y:S05]  /*18970*/  @!P0 NANOSLEEP.SYNCS 0x989680 ;  /* 0x009896800000895d */ /* 0x002fea0003900000 */
[----:B------:R-:W1:Y:S02]  /*18980*/  @!P0 SYNCS.PHASECHK.TRANS64 P0, [R5+URZ], R2 ;  /* 0x00000002050085a7 */ /* 0x000e64000800007f */
[----:B-1----:R-:W-:Y:S05]  /*18990*/  @!P0 BRA `(.L_x_572) ;  /* 0xfffffffc00f08947 */ /* 0x002fea000383ffff */
[----:B------:R-:W-:Y:S05]  /*189a0*/  BRA `(.L_x_582) ;  /* 0xfffffffc00187947 */ /* 0x000fea000383ffff */
.L_x_573:
[----:B0-----:R0:W1:Y:S02]  /*189b0*/  SYNCS.PHASECHK.TRANS64.TRYWAIT P0, [R7+URZ], R0 ;  /* 0x00000000070075a7 */ /* 0x001064000800017f */
[----:B-1----:R-:W-:Y:S05]  /*189c0*/  @!P0 NANOSLEEP.SYNCS 0x989680 ;  /* 0x009896800000895d */ /* 0x002fea0003900000 */
[----:B------:R-:W1:Y:S02]  /*189d0*/  @!P0 SYNCS.PHASECHK.TRANS64 P0, [R7+URZ], R0 ;  /* 0x00000000070085a7 */ /* 0x000e64000800007f */
[----:B-1----:R-:W-:Y:S05]  /*189e0*/  @!P0 BRA `(.L_x_573) ;  /* 0xfffffffc00f08947 */ /* 0x002fea000383ffff */
[----:B------:R-:W-:Y:S05]  /*189f0*/  BRA `(.L_x_583) ;  /* 0xfffffffc00287947 */ /* 0x000fea000383ffff */
.L_x_584:
[----:B------:R-:W-:-:S00]  /*18a00*/  BRA `(.L_x_584) ;  /* 0xfffffffc00fc7947 */ /* 0x000fc0000383ffff */
[----:B------:R-:W-:-:S00]  /*18a10*/  NOP ;  /* 0x0000000000007918 */ /* 0x000fc00000000000 */
        /* <DEDUP_REMOVED lines=14> */
.L_x_585:


//--------------------- .nv.global.init           --------------------------
	.section	.nv.global.init,"aw",@progbits
.nv.global.init:
	.type		$str$22,@object
	.size		$str$22,($str$23 - $str$22)
$str$22:
        /*0000*/ 	.byte	0x6b, 0x5f, 0x74, 0x69, 0x6c, 0x65, 0x5f, 0x63, 0x6f, 0x75, 0x6e, 0x74, 0x20, 0x3e, 0x3d, 0x20
        /*0010*/ 	.byte	0x31, 0x00
	.type		$str$23,@object
	.size		$str$23,(__unnamed_1 - $str$23)
$str$23:
        /*0012*/ 	.byte	0x2f, 0x74, 0x6d, 0x70, 0x2f, 0x63, 0x75, 0x74, 0x6c, 0x61, 0x73, 0x73, 0x5f, 0x73, 0x77, 0x65
        /*0022*/ 	.byte	0x65, 0x70, 0x5f, 0x73, 0x72, 0x63, 0x2f, 0x69, 0x6e, 0x63, 0x6c, 0x75, 0x64, 0x65, 0x2f, 0x63
        /*0032*/ 	.byte	0x75, 0x74, 0x6c, 0x61, 0x73, 0x73, 0x2f, 0x67, 0x65, 0x6d, 0x6d, 0x2f, 0x63, 0x6f, 0x6c, 0x6c
        /*0042*/ 	.byte	0x65, 0x63, 0x74, 0x69, 0x76, 0x65, 0x2f, 0x73, 0x6d, 0x39, 0x30, 0x5f, 0x6d, 0x6d, 0x61, 0x5f
        /*0052*/ 	.byte	0x74, 0x6d, 0x61, 0x5f, 0x67, 0x6d, 0x6d, 0x61, 0x5f, 0x73, 0x73, 0x5f, 0x77, 0x61, 0x72, 0x70
        /*0062*/ 	.byte	0x73, 0x70, 0x65, 0x63, 0x69, 0x61, 0x6c, 0x69, 0x7a, 0x65, 0x64, 0x2e, 0x68, 0x70, 0x70, 0x00
	.type		__unnamed_1,@object
	.size		__unnamed_1,(.L_0 - __unnamed_1)
__unnamed_1:
        /* <DEDUP_REMOVED lines=174> */
        /*0b52*/ 	.byte	0x3a, 0x69, 0x64, 0x65, 0x6e, 0x74, 0x69, 0x74, 0x79, 0x5d, 0x00
.L_0:


//--------------------- .nv.shared._ZN7cutlass13device_kernelINS_4gemm6kernel13GemmUniversalIN4cute5tupleIJiiiiEEENS1_10collective13CollectiveMmaINS1_34MainloopSm90TmaGmmaWarpSpecializedILi3ENS5_IJNS4_1CILi4EEENSA_ILi2EEENSA_ILi1EEEEEENS1_35KernelTmaWarpSpecializedCooperativeEEENS5_IJNSA_ILi256EEESH_NSA_ILi128EEEEEEaNS5_IJlSD_lEEEaSK_NS4_8TiledMMAINS4_8MMA_AtomIJNS4_4SM904GMMA27MMA_64x256x32_S32S8S8_SS_TNEEEENS4_6LayoutINS5_IJSC_SD_SD_EEENS5_IJSD_NSA_ILi0EEEST_EEEEENS5_IJNS4_10UnderscoreESW_SW_EEEEENS4_23SM90_TMA_LOAD_MULTICASTENS4_14ComposedLayoutINS4_7SwizzleILi3ELi4ELi3EEENS4_18smem_ptr_flag_bitsILi8EEENSR_INS5_IJNSA_ILi8EEESI_EEENS5_IJSI_SD_EEEEEEEvNS4_8identityESZ_S19_vS1A_EENS_8epilogue10collective6detail29Sm90TmaWarpSpecializedAdapterINS1D_15DefaultEpilogueIaSK_SK_NS1C_6thread17LinearCombinationIaLi1EiiLNS1H_9ScaleType4KindE0ELNS_15FloatRoundStyleE2EaEENS1_15EpilogueDefaultEEEEEvvEEEEvNT_6ParamsE --------------------------
	.section	.nv.shared._ZN7cutlass13device_kernelINS_4gemm6kernel13GemmUniversalIN4cute5tupleIJiiiiEEENS1_10collective13CollectiveMmaINS1_34MainloopSm90TmaGmmaWarpSpecializedILi3ENS5_IJNS4_1CILi4EEENSA_ILi2EEENSA_ILi1EEEEEENS1_35KernelTmaWarpSpecializedCooperativeEEENS5_IJNSA_ILi256EEESH_NSA_ILi128EEEEEEaNS5_IJlSD_lEEEaSK_NS4_8TiledMMAINS4_8MMA_AtomIJNS4_4SM904GMMA27MMA_64x256x32_S32S8S8_SS_TNEEEENS4_6LayoutINS5_IJSC_SD_SD_EEENS5_IJSD_NSA_ILi0EEEST_EEEEENS5_IJNS4_10UnderscoreESW_SW_EEEEENS4_23SM90_TMA_LOAD_MULTICASTENS4_14ComposedLayoutINS4_7SwizzleILi3ELi4ELi3EEENS4_18smem_ptr_flag_bitsILi8EEENSR_INS5_IJNSA_ILi8EEESI_EEENS5_IJSI_SD_EEEEEEEvNS4_8identityESZ_S19_vS1A_EENS_8epilogue10collective6detail29Sm90TmaWarpSpecializedAdapterINS1D_15DefaultEpilogueIaSK_SK_NS1C_6thread17LinearCombinationIaLi1EiiLNS1H_9ScaleType4KindE0ELNS_15FloatRoundStyleE2EaEENS1_15EpilogueDefaultEEEEEvvEEEEvNT_6ParamsE,"aw",@nobits
	.sectionflags	@""
	.align	16
	.zero		1024


//--------------------- .nv.shared.reserved.0     --------------------------
	.section	.nv.shared.reserved.0,"aw",@nobits
	.weak		__nv_reservedSMEM_offset_0_alias
	.size		__nv_reservedSMEM_offset_0_alias, 0, 0
	.other		__nv_reservedSMEM_offset_0_alias,@"STO_CUDA_RESERVED_SHARED STV_DEFAULT"
__nv_reservedSMEM_offset_0_alias:
	.zero		0


//--------------------- .nv.global                --------------------------
	.section	.nv.global,"aw",@nobits
.nv.global:
	.type		_ZN40_INTERNAL_5c215da5_4_k_cu_d98a90c6_199154cute1_E,@object
	.size		_ZN40_INTERNAL_5c215da5_4_k_cu_d98a90c6_199154cute1_E,(_ZN40_INTERNAL_5c215da5_4_k_cu_d98a90c6_199154cuda3std3__45__cpo6cbeginE - _ZN40_INTERNAL_5c215da5_4_k_cu_d98a90c6_199154cute1_E)
_ZN40_INTERNAL_5c215da5_4_k_cu_d98a90c6_199154cute1_E:
	.zero		1
	.type		_ZN40_INTERNAL_5c215da5_4_k_cu_d98a90c6_199154cuda3std3__45__cpo6cbeginE,@object
	.size		_ZN40_INTERNAL_5c215da5_4_k_cu_d98a90c6_199154cuda3std3__45__cpo6cbeginE,(_ZN40_INTERNAL_5c215da5_4_k_cu_d98a90c6_199154cuda3std3__48in_placeE - _ZN40_INTERNAL_5c215da5_4_k_cu_d98a90c6_199154cuda3std3__45__cpo6cbeginE)
_ZN40_INTERNAL_5c215da5_4_k_cu_d98a90c6_199154cuda3std3__45__cpo6cbeginE:
	.zero		1
	.type		_ZN40_INTERNAL_5c215da5_4_k_cu_d98a90c6_199154cuda3std3__48in_placeE,@object
	.size		_ZN40_INTERNAL_5c215da5_4_k_cu_d98a90c6_199154cuda3std3__48in_placeE,(_ZN40_INTERNAL_5c215da5_4_k_cu_d98a90c6_199154cuda3std6ranges3__45__cpo9iter_moveE - _ZN40_INTERNAL_5c215da5_4_k_cu_d98a90c6_199154cuda3std3__48in_placeE)
_ZN40_INTERNAL_5c215da5_4_k_cu_d98a90c6_199154cuda3std3__48in_placeE:
	.zero		1
	.type		_ZN40_INTERNAL_5c215da5_4_k_cu_d98a90c6_199154cuda3std6ranges3__45__cpo9iter_moveE,@object
	.size		_ZN40_INTERNAL_5c215da5_4_k_cu_d98a90c6_199154cuda3std6ranges3__45__cpo9iter_moveE,(_ZN40_INTERNAL_5c215da5_4_k_cu_d98a90c6_199154cuda3std3__45__cpo5beginE - _ZN40_INTERNAL_5c215da5_4_k_cu_d98a90c6_199154cuda3std6ranges3__45__cpo9iter_moveE)
_ZN40_INTERNAL_5c215da5_4_k_cu_d98a90c6_199154cuda3std6ranges3__45__cpo9iter_moveE:
	.zero		1
	.type		_ZN40_INTERNAL_5c215da5_4_k_cu_d98a90c6_199154cuda3std3__45__cpo5beginE,@object
	.size		_ZN40_INTERNAL_5c215da5_4_k_cu_d98a90c6_199154cuda3std3__45__cpo5beginE,(_ZN40_INTERNAL_5c215da5_4_k_cu_d98a90c6_199154cuda3std3__442_GLOBAL__N__5c215da5_4_k_cu_d98a90c6_199156ignoreE - _ZN40_INTERNAL_5c215da5_4_k_cu_d98a90c6_199154cuda3std3__45__cpo5beginE)
_ZN40_INTERNAL_5c215da5_4_k_cu_d98a90c6_199154cuda3std3__45__cpo5beginE:
	.zero		1
	.type		_ZN40_INTERNAL_5c215da5_4_k_cu_d98a90c6_199154cuda3std3__442_GLOBAL__N__5c215da5_4_k_cu_d98a90c6_199156ignoreE,@object
	.size		_ZN40_INTERNAL_5c215da5_4_k_cu_d98a90c6_199154cuda3std3__442_GLOBAL__N__5c215da5_4_k_cu_d98a90c6_199156ignoreE,(_ZN40_INTERNAL_5c215da5_4_k_cu_d98a90c6_199154cute7productE - _ZN40_INTERNAL_5c215da5_4_k_cu_d98a90c6_199154cuda3std3__442_GLOBAL__N__5c215da5_4_k_cu_d98a90c6_199156ignoreE)
_ZN40_INTERNAL_5c215da5_4_k_cu_d98a90c6_199154cuda3std3__442_GLOBAL__N__5c215da5_4_k_cu_d98a90c6_199156ignoreE:
	.zero		1
	.type		_ZN40_INTERNAL_5c215da5_4_k_cu_d98a90c6_199154cute7productE,@object
	.size		_ZN40_INTERNAL_5c215da5_4_k_cu_d98a90c6_199154cute7productE,(_ZN40_INTERNAL_5c215da5_4_k_cu_d98a90c6_199154cuda3std3__45__cpo3endE - _ZN40_INTERNAL_5c215da5_4_k_cu_d98a90c6_199154cute7productE)
_ZN40_INTERNAL_5c215da5_4_k_cu_d98a90c6_199154cute7productE:
	.zero		1
	.type		_ZN40_INTERNAL_5c215da5_4_k_cu_d98a90c6_199154cuda3std3__45__cpo3endE,@object
	.size		_ZN40_INTERNAL_5c215da5_4_k_cu_d98a90c6_199154cuda3std3__45__cpo3endE,(_ZN40_INTERNAL_5c215da5_4_k_cu_d98a90c6_199154cuda3std3__419piecewise_constructE - _ZN40_INTERNAL_5c215da5_4_k_cu_d98a90c6_199154cuda3std3__45__cpo3endE)
_ZN40_INTERNAL_5c215da5_4_k_cu_d98a90c6_199154cuda3std3__45__cpo3endE:
	.zero		1
	.type		_ZN40_INTERNAL_5c215da5_4_k_cu_d98a90c6_199154cuda3std3__419piecewise_constructE,@object
	.size		_ZN40_INTERNAL_5c215da5_4_k_cu_d98a90c6_199154cuda3std3__419piecewise_constructE,(_ZN40_INTERNAL_5c215da5_4_k_cu_d98a90c6_199154cuda3std3__45__cpo4cendE - _ZN40_INTERNAL_5c215da5_4_k_cu_d98a90c6_199154cuda3std3__419piecewise_constructE)
_ZN40_INTERNAL_5c215da5_4_k_cu_d98a90c6_199154cuda3std3__419piecewise_constructE:
	.zero		1
	.type		_ZN40_INTERNAL_5c215da5_4_k_cu_d98a90c6_199154cuda3std3__45__cpo4cendE,@object
	.size		_ZN40_INTERNAL_5c215da5_4_k_cu_d98a90c6_199154cuda3std3__45__cpo4cendE,(_ZN40_INTERNAL_5c215da5_4_k_cu_d98a90c6_199154cuda3std6ranges3__45__cpo4swapE - _ZN40_INTERNAL_5c215da5_4_k_cu_d98a90c6_199154cuda3std3__45__cpo4cendE)
_ZN40_INTERNAL_5c215da5_4_k_cu_d98a90c6_199154cuda3std3__45__cpo4cendE:
	.zero		1
	.type		_ZN40_INTERNAL_5c215da5_4_k_cu_d98a90c6_199154cuda3std6ranges3__45__cpo4swapE,@object
	.size		_ZN40_INTERNAL_5c215da5_4_k_cu_d98a90c6_199154cuda3std6ranges3__45__cpo4swapE,(.L_8 - _ZN40_INTERNAL_5c215da5_4_k_cu_d98a90c6_199154cuda3std6ranges3__45__cpo4swapE)
_ZN40_INTERNAL_5c215da5_4_k_cu_d98a90c6_199154cuda3std6ranges3__45__cpo4swapE:
	.zero		1
.L_8:


//--------------------- .nv.constant0._ZN7cutlass13device_kernelINS_4gemm6kernel13GemmUniversalIN4cute5tupleIJiiiiEEENS1_10collective13CollectiveMmaINS1_34MainloopSm90TmaGmmaWarpSpecializedILi3ENS5_IJNS4_1CILi4EEENSA_ILi2EEENSA_ILi1EEEEEENS1_35KernelTmaWarpSpecializedCooperativeEEENS5_IJNSA_ILi256EEESH_NSA_ILi128EEEEEEaNS5_IJlSD_lEEEaSK_NS4_8TiledMMAINS4_8MMA_AtomIJNS4_4SM904GMMA27MMA_64x256x32_S32S8S8_SS_TNEEEENS4_6LayoutINS5_IJSC_SD_SD_EEENS5_IJSD_NSA_ILi0EEEST_EEEEENS5_IJNS4_10UnderscoreESW_SW_EEEEENS4_23SM90_TMA_LOAD_MULTICASTENS4_14ComposedLayoutINS4_7SwizzleILi3ELi4ELi3EEENS4_18smem_ptr_flag_bitsILi8EEENSR_INS5_IJNSA_ILi8EEESI_EEENS5_IJSI_SD_EEEEEEEvNS4_8identityESZ_S19_vS1A_EENS_8epilogue10collective6detail29Sm90TmaWarpSpecializedAdapterINS1D_15DefaultEpilogueIaSK_SK_NS1C_6thread17LinearCombinationIaLi1EiiLNS1H_9ScaleType4KindE0ELNS_15FloatRoundStyleE2EaEENS1_15EpilogueDefaultEEEEEvvEEEEvNT_6ParamsE --------------------------
	.section	.nv.constant0._ZN7cutlass13device_kernelINS_4gemm6kernel13GemmUniversalIN4cute5tupleIJiiiiEEENS1_10collective13CollectiveMmaINS1_34MainloopSm90TmaGmmaWarpSpecializedILi3ENS5_IJNS4_1CILi4EEENSA_ILi2EEENSA_ILi1EEEEEENS1_35KernelTmaWarpSpecializedCooperativeEEENS5_IJNSA_ILi256EEESH_NSA_ILi128EEEEEEaNS5_IJlSD_lEEEaSK_NS4_8TiledMMAINS4_8MMA_AtomIJNS4_4SM904GMMA27MMA_64x256x32_S32S8S8_SS_TNEEEENS4_6LayoutINS5_IJSC_SD_SD_EEENS5_IJSD_NSA_ILi0EEEST_EEEEENS5_IJNS4_10UnderscoreESW_SW_EEEEENS4_23SM90_TMA_LOAD_MULTICASTENS4_14ComposedLayoutINS4_7SwizzleILi3ELi4ELi3EEENS4_18smem_ptr_flag_bitsILi8EEENSR_INS5_IJNSA_ILi8EEESI_EEENS5_IJSI_SD_EEEEEEEvNS4_8identityESZ_S19_vS1A_EENS_8epilogue10collective6detail29Sm90TmaWarpSpecializedAdapterINS1D_15DefaultEpilogueIaSK_SK_NS1C_6thread17LinearCombinationIaLi1EiiLNS1H_9ScaleType4KindE0ELNS_15FloatRoundStyleE2EaEENS1_15EpilogueDefaultEEEEEvvEEEEvNT_6ParamsE,"a",@progbits
	.sectionflags	@""
	.align	4
.nv.constant0._ZN7cutlass13device_kernelINS_4gemm6kernel13GemmUniversalIN4cute5tupleIJiiiiEEENS1_10collective13CollectiveMmaINS1_34MainloopSm90TmaGmmaWarpSpecializedILi3ENS5_IJNS4_1CILi4EEENSA_ILi2EEENSA_ILi1EEEEEENS1_35KernelTmaWarpSpecializedCooperativeEEENS5_IJNSA_ILi256EEESH_NSA_ILi128EEEEEEaNS5_IJlSD_lEEEaSK_NS4_8TiledMMAINS4_8MMA_AtomIJNS4_4SM904GMMA27MMA_64x256x32_S32S8S8_SS_TNEEEENS4_6LayoutINS5_IJSC_SD_SD_EEENS5_IJSD_NSA_ILi0EEEST_EEEEENS5_IJNS4_10UnderscoreESW_SW_EEEEENS4_23SM90_TMA_LOAD_MULTICASTENS4_14ComposedLayoutINS4_7SwizzleILi3ELi4ELi3EEENS4_18smem_ptr_flag_bitsILi8EEENSR_INS5_IJNSA_ILi8EEESI_EEENS5_IJSI_SD_EEEEEEEvNS4_8identityESZ_S19_vS1A_EENS_8epilogue10collective6detail29Sm90TmaWarpSpecializedAdapterINS1D_15DefaultEpilogueIaSK_SK_NS1C_6thread17LinearCombinationIaLi1EiiLNS1H_9ScaleType4KindE0ELNS_15FloatRoundStyleE2EaEENS1_15EpilogueDefaultEEEEEvvEEEEvNT_6ParamsE:
	.zero		1664


//--------------------- SYMBOLS --------------------------

	.type		.nv.reservedSmem.offset0,@object
	.size		.nv.reservedSmem.offset0,0x4
	.type		__assertfail,@function
